// auto-generated by cutlass_sweep.gemm — config: {"arch": "sm_90", "cluster_m": 4, "cluster_n": 2, "dtype": "int8", "dtype_b": "int8", "layout": "nt", "stages": 0, "tile_k": 32, "tile_m": 256, "tile_n": 128}
#include "cutlass/cutlass.h"
#include "cutlass/gemm/collective/collective_builder.hpp"
#include "cutlass/gemm/device/gemm_universal_adapter.h"
#include "cutlass/gemm/kernel/gemm_universal.hpp"
#include "cutlass/epilogue/collective/collective_builder.hpp"

using ElemA = int8_t;
using ElemB = int8_t;
using ElemCD = int8_t;
using Acc  = int32_t;
using TileShape    = cute::Shape<cute::_256, cute::_128, cute::_32>;
using ClusterShape = cute::Shape<cute::_4, cute::_2, cute::_1>;

using CollectiveEpilogue = typename cutlass::epilogue::collective::CollectiveBuilder<
    cutlass::arch::Sm90, cutlass::arch::OpClassTensorOp,
    TileShape, ClusterShape,
    cutlass::epilogue::collective::EpilogueTileAuto,
    Acc, Acc,
    ElemCD, cutlass::layout::RowMajor, 128 / cutlass::sizeof_bits<ElemCD>::value,
    ElemCD, cutlass::layout::RowMajor, 128 / cutlass::sizeof_bits<ElemCD>::value,
    cutlass::epilogue::collective::EpilogueScheduleAuto
  >::CollectiveOp;

using CollectiveMainloop = typename cutlass::gemm::collective::CollectiveBuilder<
    cutlass::arch::Sm90, cutlass::arch::OpClassTensorOp,
    ElemA, cutlass::layout::RowMajor, 128 / cutlass::sizeof_bits<ElemA>::value,
    ElemB, cutlass::layout::ColumnMajor, 128 / cutlass::sizeof_bits<ElemB>::value,
    Acc,
    TileShape, ClusterShape,
    cutlass::gemm::collective::StageCountAutoCarveout<static_cast<int>(sizeof(typename CollectiveEpilogue::SharedStorage))>,
    cutlass::gemm::collective::KernelScheduleAuto
  >::CollectiveOp;

using GemmKernel = cutlass::gemm::kernel::GemmUniversal<
    cute::Shape<int,int,int,int>,
    CollectiveMainloop,
    CollectiveEpilogue
>;
using Gemm = cutlass::gemm::device::GemmUniversalAdapter<GemmKernel>;

// Force the device kernel symbol into the cubin without needing a host main.
auto* _anchor = &cutlass::device_kernel<GemmKernel>;


// ===== COMPILED SASS (sm_90a) =====

	.target	sm_90a

	.elftype	@"ET_EXEC"


//--------------------- .note.nv.tkinfo           --------------------------
	.section	.note.nv.tkinfo,"",@"SHT_NOTE"
	.sectionflags	@"SHF_NOTE_NV_TKINFO"
	.tkinfo
        /*0018*/ 	.word	0x00000002
        /*0030*/ 	.string	""
        /*0030*/ 	.string	"ptxas"
        /*0030*/ 	.string	"Cuda compilation tools, release 13.0, V13.0.88"
        /*0030*/ 	.string	"Build cuda_13.0.r13.0/compiler.36424714_0"
        /*0030*/ 	.string	"-arch sm_90a -m 64 "



//--------------------- .note.nv.cuinfo           --------------------------
	.section	.note.nv.cuinfo,"",@"SHT_NOTE"
	.sectionflags	@"SHF_NOTE_NV_CUINFO"
        /*0018*/ 	.short	0x0002
        /*001a*/ 	.short	0x005a
        /*001c*/ 	.short	0x0082
	.zero		2


//--------------------- .nv.info                  --------------------------
	.section	.nv.info,"",@"SHT_CUDA_INFO"
	.align	4


	//----- nvinfo : EIATTR_REGCOUNT
	.align		4
        /*0000*/ 	.byte	0x04, 0x2f
        /*0002*/ 	.short	(.L_15 - .L_14)
	.align		4
.L_14:
        /*0004*/ 	.word	index@(_ZN7cutlass13device_kernelINS_4gemm6kernel13GemmUniversalIN4cute5tupleIJiiiiEEENS1_10collective13CollectiveMmaINS1_34MainloopSm90TmaGmmaWarpSpecializedILi18ENS5_IJNS4_1CILi4EEENSA_ILi2EEENSA_ILi1EEEEEENS1_35KernelTmaWarpSpecializedCooperativeEEENS5_IJNSA_ILi256EEENSA_ILi128EEENSA_ILi32EEEEEEaNS5_IJlSD_lEEEaSL_NS4_8TiledMMAINS4_8MMA_AtomIJNS4_4SM904GMMA27MMA_64x128x32_S32S8S8_SS_TNEEEENS4_6LayoutINS5_IJSC_SD_SD_EEENS5_IJSD_NSA_ILi0EEESU_EEEEENS5_IJNS4_10UnderscoreESX_SX_EEEEENS4_23SM90_TMA_LOAD_MULTICASTENS4_14ComposedLayoutINS4_7SwizzleILi1ELi4ELi3EEENS4_18smem_ptr_flag_bitsILi8EEENSS_INS5_IJNSA_ILi8EEESJ_EEENS5_IJSJ_SD_EEEEEEEvNS4_8identityES10_S1A_vS1B_EENS_8epilogue10collective6detail29Sm90TmaWarpSpecializedAdapterINS1E_15DefaultEpilogueIaSL_SL_NS1D_6thread17LinearCombinationIaLi1EiiLNS1I_9ScaleType4KindE0ELNS_15FloatRoundStyleE2EaEENS1_15EpilogueDefaultEEEEEvvEEEEvNT_6ParamsE)
        /*0008*/ 	.word	0x000000a8


	//----- nvinfo : EIATTR_FRAME_SIZE
	.align		4
.L_15:
        /*000c*/ 	.byte	0x04, 0x11
        /*000e*/ 	.short	(.L_17 - .L_16)
	.align		4
.L_16:
        /*0010*/ 	.word	index@(_ZN7cutlass13device_kernelINS_4gemm6kernel13GemmUniversalIN4cute5tupleIJiiiiEEENS1_10collective13CollectiveMmaINS1_34MainloopSm90TmaGmmaWarpSpecializedILi18ENS5_IJNS4_1CILi4EEENSA_ILi2EEENSA_ILi1EEEEEENS1_35KernelTmaWarpSpecializedCooperativeEEENS5_IJNSA_ILi256EEENSA_ILi128EEENSA_ILi32EEEEEEaNS5_IJlSD_lEEEaSL_NS4_8TiledMMAINS4_8MMA_AtomIJNS4_4SM904GMMA27MMA_64x128x32_S32S8S8_SS_TNEEEENS4_6LayoutINS5_IJSC_SD_SD_EEENS5_IJSD_NSA_ILi0EEESU_EEEEENS5_IJNS4_10UnderscoreESX_SX_EEEEENS4_23SM90_TMA_LOAD_MULTICASTENS4_14ComposedLayoutINS4_7SwizzleILi1ELi4ELi3EEENS4_18smem_ptr_flag_bitsILi8EEENSS_INS5_IJNSA_ILi8EEESJ_EEENS5_IJSJ_SD_EEEEEEEvNS4_8identityES10_S1A_vS1B_EENS_8epilogue10collective6detail29Sm90TmaWarpSpecializedAdapterINS1E_15DefaultEpilogueIaSL_SL_NS1D_6thread17LinearCombinationIaLi1EiiLNS1I_9ScaleType4KindE0ELNS_15FloatRoundStyleE2EaEENS1_15EpilogueDefaultEEEEEvvEEEEvNT_6ParamsE)
        /*0014*/ 	.word	0x00000000


	//----- nvinfo : EIATTR_MIN_STACK_SIZE
	.align		4
.L_17:
        /*0018*/ 	.byte	0x04, 0x12
        /*001a*/ 	.short	(.L_19 - .L_18)
	.align		4
.L_18:
        /*001c*/ 	.word	index@(_ZN7cutlass13device_kernelINS_4gemm6kernel13GemmUniversalIN4cute5tupleIJiiiiEEENS1_10collective13CollectiveMmaINS1_34MainloopSm90TmaGmmaWarpSpecializedILi18ENS5_IJNS4_1CILi4EEENSA_ILi2EEENSA_ILi1EEEEEENS1_35KernelTmaWarpSpecializedCooperativeEEENS5_IJNSA_ILi256EEENSA_ILi128EEENSA_ILi32EEEEEEaNS5_IJlSD_lEEEaSL_NS4_8TiledMMAINS4_8MMA_AtomIJNS4_4SM904GMMA27MMA_64x128x32_S32S8S8_SS_TNEEEENS4_6LayoutINS5_IJSC_SD_SD_EEENS5_IJSD_NSA_ILi0EEESU_EEEEENS5_IJNS4_10UnderscoreESX_SX_EEEEENS4_23SM90_TMA_LOAD_MULTICASTENS4_14ComposedLayoutINS4_7SwizzleILi1ELi4ELi3EEENS4_18smem_ptr_flag_bitsILi8EEENSS_INS5_IJNSA_ILi8EEESJ_EEENS5_IJSJ_SD_EEEEEEEvNS4_8identityES10_S1A_vS1B_EENS_8epilogue10collective6detail29Sm90TmaWarpSpecializedAdapterINS1E_15DefaultEpilogueIaSL_SL_NS1D_6thread17LinearCombinationIaLi1EiiLNS1I_9ScaleType4KindE0ELNS_15FloatRoundStyleE2EaEENS1_15EpilogueDefaultEEEEEvvEEEEvNT_6ParamsE)
        /*0020*/ 	.word	0x00000000
.L_19:


//--------------------- .nv.compat                --------------------------
	.section	.nv.compat,"",@"SHT_CUDA_COMPAT_INFO"
	.align	4
        /*0000*/ 	.byte	0x02, 0x09, 0x01, 0x00, 0x02, 0x02, 0x04, 0x00, 0x02, 0x05, 0x05, 0x00, 0x03, 0x07, 0x01, 0x01
        /*0010*/ 	.byte	0x02, 0x03, 0x01, 0x00, 0x02, 0x06, 0x01, 0x00, 0x04, 0x0b, 0x08, 0x00, 0x00, 0x00, 0x00, 0x00
        /*0020*/ 	.byte	0x00, 0x00, 0x00, 0x00


//--------------------- .nv.info._ZN7cutlass13device_kernelINS_4gemm6kernel13GemmUniversalIN4cute5tupleIJiiiiEEENS1_10collective13CollectiveMmaINS1_34MainloopSm90TmaGmmaWarpSpecializedILi18ENS5_IJNS4_1CILi4EEENSA_ILi2EEENSA_ILi1EEEEEENS1_35KernelTmaWarpSpecializedCooperativeEEENS5_IJNSA_ILi256EEENSA_ILi128EEENSA_ILi32EEEEEEaNS5_IJlSD_lEEEaSL_NS4_8TiledMMAINS4_8MMA_AtomIJNS4_4SM904GMMA27MMA_64x128x32_S32S8S8_SS_TNEEEENS4_6LayoutINS5_IJSC_SD_SD_EEENS5_IJSD_NSA_ILi0EEESU_EEEEENS5_IJNS4_10UnderscoreESX_SX_EEEEENS4_23SM90_TMA_LOAD_MULTICASTENS4_14ComposedLayoutINS4_7SwizzleILi1ELi4ELi3EEENS4_18smem_ptr_flag_bitsILi8EEENSS_INS5_IJNSA_ILi8EEESJ_EEENS5_IJSJ_SD_EEEEEEEvNS4_8identityES10_S1A_vS1B_EENS_8epilogue10collective6detail29Sm90TmaWarpSpecializedAdapterINS1E_15DefaultEpilogueIaSL_SL_NS1D_6thread17LinearCombinationIaLi1EiiLNS1I_9ScaleType4KindE0ELNS_15FloatRoundStyleE2EaEENS1_15EpilogueDefaultEEEEEvvEEEEvNT_6ParamsE --------------------------
	.section	.nv.info._ZN7cutlass13device_kernelINS_4gemm6kernel13GemmUniversalIN4cute5tupleIJiiiiEEENS1_10collective13CollectiveMmaINS1_34MainloopSm90TmaGmmaWarpSpecializedILi18ENS5_IJNS4_1CILi4EEENSA_ILi2EEENSA_ILi1EEEEEENS1_35KernelTmaWarpSpecializedCooperativeEEENS5_IJNSA_ILi256EEENSA_ILi128EEENSA_ILi32EEEEEEaNS5_IJlSD_lEEEaSL_NS4_8TiledMMAINS4_8MMA_AtomIJNS4_4SM904GMMA27MMA_64x128x32_S32S8S8_SS_TNEEEENS4_6LayoutINS5_IJSC_SD_SD_EEENS5_IJSD_NSA_ILi0EEESU_EEEEENS5_IJNS4_10UnderscoreESX_SX_EEEEENS4_23SM90_TMA_LOAD_MULTICASTENS4_14ComposedLayoutINS4_7SwizzleILi1ELi4ELi3EEENS4_18smem_ptr_flag_bitsILi8EEENSS_INS5_IJNSA_ILi8EEESJ_EEENS5_IJSJ_SD_EEEEEEEvNS4_8identityES10_S1A_vS1B_EENS_8epilogue10collective6detail29Sm90TmaWarpSpecializedAdapterINS1E_15DefaultEpilogueIaSL_SL_NS1D_6thread17LinearCombinationIaLi1EiiLNS1I_9ScaleType4KindE0ELNS_15FloatRoundStyleE2EaEENS1_15EpilogueDefaultEEEEEvvEEEEvNT_6ParamsE,"",@"SHT_CUDA_INFO"
	.sectionflags	@""
	.align	4


	//----- nvinfo : EIATTR_CUDA_API_VERSION
	.align		4
        /*0000*/ 	.byte	0x04, 0x37
        /*0002*/ 	.short	(.L_21 - .L_20)
.L_20:
        /*0004*/ 	.word	0x00000082


	//----- nvinfo : EIATTR_KPARAM_INFO
	.align		4
.L_21:
        /*0008*/ 	.byte	0x04, 0x17
        /*000a*/ 	.short	(.L_23 - .L_22)
.L_22:
        /*000c*/ 	.word	0x00000000
        /*0010*/ 	.short	0x0000
        /*0012*/ 	.short	0x0070
        /*0014*/ 	.byte	0x00, 0xf0, 0x01, 0x10


	//----- nvinfo : EIATTR_SPARSE_MMA_MASK
	.align		4
.L_23:
        /*0018*/ 	.byte	0x03, 0x50
        /*001a*/ 	.short	0x0000


	//----- nvinfo : EIATTR_MAXREG_COUNT
	.align		4
        /*001c*/ 	.byte	0x03, 0x1b
        /*001e*/ 	.short	0x00a8


	//----- nvinfo : EIATTR_NUM_BARRIERS
	.align		4
        /*0020*/ 	.byte	0x02, 0x4c
        /*0022*/ 	.byte	0x01
	.zero		1


	//----- nvinfo : EIATTR_EXTERNS
	.align		4
        /*0024*/ 	.byte	0x04, 0x0f
        /*0026*/ 	.short	(.L_25 - .L_24)


	//   ....[0]....
	.align		4
.L_24:
        /*0028*/ 	.word	index@(__assertfail)


	//----- nvinfo : EIATTR_MERCURY_ISA_VERSION
	.align		4
.L_25:
        /*002c*/ 	.byte	0x03, 0x5f
        /*002e*/ 	.short	0x0101


	//----- nvinfo : EIATTR_INT_WARP_WIDE_INSTR_OFFSETS
	.align		4
        /*0030*/ 	.byte	0x04, 0x31
        /*0032*/ 	.short	(.L_27 - .L_26)


	//   ....[0]....
.L_26:
        /*0034*/ 	.word	0x00000670


	//   ....[1]....
        /*0038*/ 	.word	0x000006a0


	//   ....[2]....
        /*003c*/ 	.word	0x00000850


	//----- nvinfo : EIATTR_COOP_GROUP_MASK_REGIDS
	.align		4
.L_27:
        /*0040*/ 	.byte	0x04, 0x29
        /*0042*/ 	.short	(.L_29 - .L_28)


	//   ....[0]....
.L_28:
        /*0044*/ 	.word	0xffffffff


	//   ....[1]....
        /*0048*/ 	.word	0xffffffff


	//   ....[2]....
        /*004c*/ 	.word	0xffffffff


	//   ....[3]....
        /*0050*/ 	.word	0xffffffff


	//   ....[4]....
        /*0054*/ 	.word	0xffffffff


	//   ....[5]....
        /*0058*/ 	.word	0xffffffff


	//----- nvinfo : EIATTR_COOP_GROUP_INSTR_OFFSETS
	.align		4
.L_29:
        /*005c*/ 	.byte	0x04, 0x28
        /*005e*/ 	.short	(.L_31 - .L_30)


	//   ....[0]....
.L_30:
        /*0060*/ 	.word	0x00000060


	//   ....[1]....
        /*0064*/ 	.word	0x00000070


	//   ....[2]....
        /*0068*/ 	.word	0x00000130


	//   ....[3]....
        /*006c*/ 	.word	0x000004c0


	//   ....[4]....
        /*0070*/ 	.word	0x00000a00


	//   ....[5]....
        /*0074*/ 	.word	0x00001440


	//----- nvinfo : EIATTR_REG_RECONFIG
	.align		4
.L_31:
        /*0078*/ 	.byte	0x01, 0x54
	.zero		2


	//----- nvinfo : EIATTR_SYSCALL_OFFSETS
	.align		4
        /*007c*/ 	.byte	0x04, 0x46
        /*007e*/ 	.short	(.L_33 - .L_32)


	//   ....[0]....
.L_32:
        /*0080*/ 	.word	0x00001610


	//----- nvinfo : EIATTR_MBARRIER_INSTR_OFFSETS
	.align		4
.L_33:
        /*0084*/ 	.byte	0x04, 0x39
        /*0086*/ 	.short	(.L_35 - .L_34)


	//   ....[0]....
.L_34:
        /*0088*/ 	.word	0x00000250
        /*008c*/ 	.word	0x000000ff
        /*0090*/ 	.word	0x00000000
        /*0094*/ 	.short	0x0100
        /*0096*/ 	.byte	0x08
	.zero		1


	//   ....[1]....
        /*0098*/ 	.word	0x00000260
        /*009c*/ 	.word	0x000000ff
        /*00a0*/ 	.word	0x00000090
        /*00a4*/ 	.short	0x0100
        /*00a6*/ 	.byte	0x08
	.zero		1


	//   ....[2]....
        /*00a8*/ 	.word	0x00000270
        /*00ac*/ 	.word	0x000000ff
        /*00b0*/ 	.word	0x00000008
        /*00b4*/ 	.short	0x0100
        /*00b6*/ 	.byte	0x08
	.zero		1


	//   ....[3]....
        /*00b8*/ 	.word	0x00000280
        /*00bc*/ 	.word	0x000000ff
        /*00c0*/ 	.word	0x00000098
        /*00c4*/ 	.short	0x0100
        /*00c6*/ 	.byte	0x08
	.zero		1


	//   ....[4]....
        /*00c8*/ 	.word	0x00000290
        /*00cc*/ 	.word	0x000000ff
        /*00d0*/ 	.word	0x00000010
        /*00d4*/ 	.short	0x0100
        /*00d6*/ 	.byte	0x08
	.zero		1


	//   ....[5]....
        /*00d8*/ 	.word	0x000002a0
        /*00dc*/ 	.word	0x000000ff
        /*00e0*/ 	.word	0x000000a0
        /*00e4*/ 	.short	0x0100
        /*00e6*/ 	.byte	0x08
	.zero		1


	//   ....[6]....
        /*00e8*/ 	.word	0x000002b0
        /*00ec*/ 	.word	0x000000ff
        /*00f0*/ 	.word	0x00000018
        /*00f4*/ 	.short	0x0100
        /*00f6*/ 	.byte	0x08
	.zero		1


	//   ....[7]....
        /*00f8*/ 	.word	0x000002c0
        /*00fc*/ 	.word	0x000000ff
        /*0100*/ 	.word	0x000000a8
        /*0104*/ 	.short	0x0100
        /*0106*/ 	.byte	0x08
	.zero		1


	//   ....[8]....
        /*0108*/ 	.word	0x000002d0
        /*010c*/ 	.word	0x000000ff
        /*0110*/ 	.word	0x00000020
        /*0114*/ 	.short	0x0100
        /*0116*/ 	.byte	0x08
	.zero		1


	//   ....[9]....
        /*0118*/ 	.word	0x000002e0
        /*011c*/ 	.word	0x000000ff
        /*0120*/ 	.word	0x000000b0
        /*0124*/ 	.short	0x0100
        /*0126*/ 	.byte	0x08
	.zero		1


	//   ....[10]....
        /*0128*/ 	.word	0x000002f0
        /*012c*/ 	.word	0x000000ff
        /*0130*/ 	.word	0x00000028
        /*0134*/ 	.short	0x0100
        /*0136*/ 	.byte	0x08
	.zero		1


	//   ....[11]....
        /*0138*/ 	.word	0x00000300
        /*013c*/ 	.word	0x000000ff
        /*0140*/ 	.word	0x000000b8
        /*0144*/ 	.short	0x0100
        /*0146*/ 	.byte	0x08
	.zero		1


	//   ....[12]....
        /*0148*/ 	.word	0x00000310
        /*014c*/ 	.word	0x000000ff
        /*0150*/ 	.word	0x00000030
        /*0154*/ 	.short	0x0100
        /*0156*/ 	.byte	0x08
	.zero		1


	//   ....[13]....
        /*0158*/ 	.word	0x00000320
        /*015c*/ 	.word	0x000000ff
        /*0160*/ 	.word	0x000000c0
        /*0164*/ 	.short	0x0100
        /*0166*/ 	.byte	0x08
	.zero		1


	//   ....[14]....
        /*0168*/ 	.word	0x00000330
        /*016c*/ 	.word	0x000000ff
        /*0170*/ 	.word	0x00000038
        /*0174*/ 	.short	0x0100
        /*0176*/ 	.byte	0x08
	.zero		1


	//   ....[15]....
        /*0178*/ 	.word	0x00000340
        /*017c*/ 	.word	0x000000ff
        /*0180*/ 	.word	0x000000c8
        /*0184*/ 	.short	0x0100
        /*0186*/ 	.byte	0x08
	.zero		1


	//   ....[16]....
        /*0188*/ 	.word	0x00000350
        /*018c*/ 	.word	0x000000ff
        /*0190*/ 	.word	0x00000040
        /*0194*/ 	.short	0x0100
        /*0196*/ 	.byte	0x08
	.zero		1


	//   ....[17]....
        /*0198*/ 	.word	0x00000360
        /*019c*/ 	.word	0x000000ff
        /*01a0*/ 	.word	0x000000d0
        /*01a4*/ 	.short	0x0100
        /*01a6*/ 	.byte	0x08
	.zero		1


	//   ....[18]....
        /*01a8*/ 	.word	0x00000370
        /*01ac*/ 	.word	0x000000ff
        /*01b0*/ 	.word	0x00000048
        /*01b4*/ 	.short	0x0100
        /*01b6*/ 	.byte	0x08
	.zero		1


	//   ....[19]....
        /*01b8*/ 	.word	0x00000380
        /*01bc*/ 	.word	0x000000ff
        /*01c0*/ 	.word	0x000000d8
        /*01c4*/ 	.short	0x0100
        /*01c6*/ 	.byte	0x08
	.zero		1


	//   ....[20]....
        /*01c8*/ 	.word	0x00000390
        /*01cc*/ 	.word	0x000000ff
        /*01d0*/ 	.word	0x00000050
        /*01d4*/ 	.short	0x0100
        /*01d6*/ 	.byte	0x08
	.zero		1


	//   ....[21]....
        /*01d8*/ 	.word	0x000003a0
        /*01dc*/ 	.word	0x000000ff
        /*01e0*/ 	.word	0x000000e0
        /*01e4*/ 	.short	0x0100
        /*01e6*/ 	.byte	0x08
	.zero		1


	//   ....[22]....
        /*01e8*/ 	.word	0x000003b0
        /*01ec*/ 	.word	0x000000ff
        /*01f0*/ 	.word	0x00000058
        /*01f4*/ 	.short	0x0100
        /*01f6*/ 	.byte	0x08
	.zero		1


	//   ....[23]....
        /*01f8*/ 	.word	0x000003c0
        /*01fc*/ 	.word	0x000000ff
        /*0200*/ 	.word	0x000000e8
        /*0204*/ 	.short	0x0100
        /*0206*/ 	.byte	0x08
	.zero		1


	//   ....[24]....
        /*0208*/ 	.word	0x000003d0
        /*020c*/ 	.word	0x000000ff
        /*0210*/ 	.word	0x00000060
        /*0214*/ 	.short	0x0100
        /*0216*/ 	.byte	0x08
	.zero		1


	//   ....[25]....
        /*0218*/ 	.word	0x000003e0
        /*021c*/ 	.word	0x000000ff
        /*0220*/ 	.word	0x000000f0
        /*0224*/ 	.short	0x0100
        /*0226*/ 	.byte	0x08
	.zero		1


	//   ....[26]....
        /*0228*/ 	.word	0x000003f0
        /*022c*/ 	.word	0x000000ff
        /*0230*/ 	.word	0x00000068
        /*0234*/ 	.short	0x0100
        /*0236*/ 	.byte	0x08
	.zero		1


	//   ....[27]....
        /*0238*/ 	.word	0x00000400
        /*023c*/ 	.word	0x000000ff
        /*0240*/ 	.word	0x000000f8
        /*0244*/ 	.short	0x0100
        /*0246*/ 	.byte	0x08
	.zero		1


	//   ....[28]....
        /*0248*/ 	.word	0x00000410
        /*024c*/ 	.word	0x000000ff
        /*0250*/ 	.word	0x00000070
        /*0254*/ 	.short	0x0100
        /*0256*/ 	.byte	0x08
	.zero		1


	//   ....[29]....
        /*0258*/ 	.word	0x00000420
        /*025c*/ 	.word	0x000000ff
        /*0260*/ 	.word	0x00000100
        /*0264*/ 	.short	0x0100
        /*0266*/ 	.byte	0x08
	.zero		1


	//   ....[30]....
        /*0268*/ 	.word	0x00000430
        /*026c*/ 	.word	0x000000ff
        /*0270*/ 	.word	0x00000078
        /*0274*/ 	.short	0x0100
        /*0276*/ 	.byte	0x08
	.zero		1


	//   ....[31]....
        /*0278*/ 	.word	0x00000440
        /*027c*/ 	.word	0x000000ff
        /*0280*/ 	.word	0x00000108
        /*0284*/ 	.short	0x0100
        /*0286*/ 	.byte	0x08
	.zero		1


	//   ....[32]....
        /*0288*/ 	.word	0x00000450
        /*028c*/ 	.word	0x000000ff
        /*0290*/ 	.word	0x00000080
        /*0294*/ 	.short	0x0100
        /*0296*/ 	.byte	0x08
	.zero		1


	//   ....[33]....
        /*0298*/ 	.word	0x00000460
        /*029c*/ 	.word	0x000000ff
        /*02a0*/ 	.word	0x00000110
        /*02a4*/ 	.short	0x0100
        /*02a6*/ 	.byte	0x08
	.zero		1


	//   ....[34]....
        /*02a8*/ 	.word	0x00000470
        /*02ac*/ 	.word	0x000000ff
        /*02b0*/ 	.word	0x00000088
        /*02b4*/ 	.short	0x0100
        /*02b6*/ 	.byte	0x08
	.zero		1


	//   ....[35]....
        /*02b8*/ 	.word	0x00000480
        /*02bc*/ 	.word	0x000000ff
        /*02c0*/ 	.word	0x00000118
        /*02c4*/ 	.short	0x0100
        /*02c6*/ 	.byte	0x08
	.zero		1


	//   ....[36]....
        /*02c8*/ 	.word	0x000008e0
        /*02cc*/ 	.word	0x000000ff
        /*02d0*/ 	.word	0x00000130
        /*02d4*/ 	.short	0x0100
        /*02d6*/ 	.byte	0x06
	.zero		1


	//   ....[37]....
        /*02d8*/ 	.word	0x00000980
        /*02dc*/ 	.word	0x000000ff
        /*02e0*/ 	.word	0x00000138
        /*02e4*/ 	.short	0x0100
        /*02e6*/ 	.byte	0x06
	.zero		1


	//   ....[38]....
        /*02e8*/ 	.word	0x000016e0
        /*02ec*/ 	.word	0x00000003
        /*02f0*/ 	.word	0x00000000
        /*02f4*/ 	.short	0x010a
        /*02f6*/ 	.byte	0x3f
	.zero		1


	//   ....[39]....
        /*02f8*/ 	.word	0x00001720
        /*02fc*/ 	.word	0x00000003
        /*0300*/ 	.word	0x00000000
        /*0304*/ 	.short	0x010a
        /*0306*/ 	.byte	0x3f
	.zero		1


	//   ....[40]....
        /*0308*/ 	.word	0x000019c0
        /*030c*/ 	.word	0x00000005
        /*0310*/ 	.word	0x00000000
        /*0314*/ 	.short	0x010a
        /*0316*/ 	.byte	0x3f
	.zero		1


	//   ....[41]....
        /*0318*/ 	.word	0x00001a00
        /*031c*/ 	.word	0x00000005
        /*0320*/ 	.word	0x00000000
        /*0324*/ 	.short	0x010a
        /*0326*/ 	.byte	0x3f
	.zero		1


	//   ....[42]....
        /*0328*/ 	.word	0x00001b40
        /*032c*/ 	.word	0x00000005
        /*0330*/ 	.word	0x00000000
        /*0334*/ 	.short	0x0101
        /*0336*/ 	.byte	0x3f
	.zero		1


	//   ....[43]....
        /*0338*/ 	.word	0x00001d60
        /*033c*/ 	.word	0x00000003
        /*0340*/ 	.word	0x00000000
        /*0344*/ 	.short	0x0101
        /*0346*/ 	.byte	0x3f
	.zero		1


	//   ....[44]....
        /*0348*/ 	.word	0x000094e0
        /*034c*/ 	.word	0x0000000e
        /*0350*/ 	.word	0x00000090
        /*0354*/ 	.short	0x010a
        /*0356*/ 	.byte	0x3f
	.zero		1


	//   ....[45]....
        /*0358*/ 	.word	0x00009860
        /*035c*/ 	.word	0x00000006
        /*0360*/ 	.word	0x00000138
        /*0364*/ 	.short	0x0101
        /*0366*/ 	.byte	0x3f
	.zero		1


	//   ....[46]....
        /*0368*/ 	.word	0x00009f90
        /*036c*/ 	.word	0x00000007
        /*0370*/ 	.word	0x00000000
        /*0374*/ 	.short	0x010a
        /*0376*/ 	.byte	0x3f
	.zero		1


	//   ....[47]....
        /*0378*/ 	.word	0x0000a010
        /*037c*/ 	.word	0x00000009
        /*0380*/ 	.word	0x00000000
        /*0384*/ 	.short	0x010a
        /*0386*/ 	.byte	0x3f
	.zero		1


	//   ....[48]....
        /*0388*/ 	.word	0x0000a0a0
        /*038c*/ 	.word	0x00000006
        /*0390*/ 	.word	0x00000000
        /*0394*/ 	.short	0x010a
        /*0396*/ 	.byte	0x3f
	.zero		1


	//   ....[49]....
        /*0398*/ 	.word	0x0000a130
        /*039c*/ 	.word	0x00000009
        /*03a0*/ 	.word	0x00000000
        /*03a4*/ 	.short	0x010a
        /*03a6*/ 	.byte	0x3f
	.zero		1


	//   ....[50]....
        /*03a8*/ 	.word	0x0000a1c0
        /*03ac*/ 	.word	0x00000006
        /*03b0*/ 	.word	0x00000000
        /*03b4*/ 	.short	0x010a
        /*03b6*/ 	.byte	0x3f
	.zero		1


	//   ....[51]....
        /*03b8*/ 	.word	0x0000a250
        /*03bc*/ 	.word	0x00000009
        /*03c0*/ 	.word	0x00000000
        /*03c4*/ 	.short	0x010a
        /*03c6*/ 	.byte	0x3f
	.zero		1


	//   ....[52]....
        /*03c8*/ 	.word	0x0000a2e0
        /*03cc*/ 	.word	0x00000006
        /*03d0*/ 	.word	0x00000000
        /*03d4*/ 	.short	0x010a
        /*03d6*/ 	.byte	0x3f
	.zero		1


	//   ....[53]....
        /*03d8*/ 	.word	0x0000a370
        /*03dc*/ 	.word	0x00000009
        /*03e0*/ 	.word	0x00000000
        /*03e4*/ 	.short	0x010a
        /*03e6*/ 	.byte	0x3f
	.zero		1


	//   ....[54]....
        /*03e8*/ 	.word	0x0000a400
        /*03ec*/ 	.word	0x00000006
        /*03f0*/ 	.word	0x00000000
        /*03f4*/ 	.short	0x010a
        /*03f6*/ 	.byte	0x3f
	.zero		1


	//   ....[55]....
        /*03f8*/ 	.word	0x0000a490
        /*03fc*/ 	.word	0x00000009
        /*0400*/ 	.word	0x00000000
        /*0404*/ 	.short	0x010a
        /*0406*/ 	.byte	0x3f
	.zero		1


	//   ....[56]....
        /*0408*/ 	.word	0x0000a520
        /*040c*/ 	.word	0x00000006
        /*0410*/ 	.word	0x00000000
        /*0414*/ 	.short	0x010a
        /*0416*/ 	.byte	0x3f
	.zero		1


	//   ....[57]....
        /*0418*/ 	.word	0x0000a5b0
        /*041c*/ 	.word	0x00000009
        /*0420*/ 	.word	0x00000000
        /*0424*/ 	.short	0x010a
        /*0426*/ 	.byte	0x3f
	.zero		1


	//   ....[58]....
        /*0428*/ 	.word	0x0000a640
        /*042c*/ 	.word	0x00000006
        /*0430*/ 	.word	0x00000000
        /*0434*/ 	.short	0x010a
        /*0436*/ 	.byte	0x3f
	.zero		1


	//   ....[59]....
        /*0438*/ 	.word	0x0000a6d0
        /*043c*/ 	.word	0x00000009
        /*0440*/ 	.word	0x00000000
        /*0444*/ 	.short	0x010a
        /*0446*/ 	.byte	0x3f
	.zero		1


	//   ....[60]....
        /*0448*/ 	.word	0x0000a760
        /*044c*/ 	.word	0x00000006
        /*0450*/ 	.word	0x00000000
        /*0454*/ 	.short	0x010a
        /*0456*/ 	.byte	0x3f
	.zero		1


	//   ....[61]....
        /*0458*/ 	.word	0x0000a7f0
        /*045c*/ 	.word	0x00000009
        /*0460*/ 	.word	0x00000000
        /*0464*/ 	.short	0x010a
        /*0466*/ 	.byte	0x3f
	.zero		1


	//   ....[62]....
        /*0468*/ 	.word	0x0000a880
        /*046c*/ 	.word	0x00000006
        /*0470*/ 	.word	0x00000000
        /*0474*/ 	.short	0x010a
        /*0476*/ 	.byte	0x3f
	.zero		1


	//   ....[63]....
        /*0478*/ 	.word	0x0000a910
        /*047c*/ 	.word	0x00000003
        /*0480*/ 	.word	0x00000000
        /*0484*/ 	.short	0x010a
        /*0486*/ 	.byte	0x3f
	.zero		1


	//   ....[64]....
        /*0488*/ 	.word	0x0000a970
        /*048c*/ 	.word	0x00000003
        /*0490*/ 	.word	0x00000000
        /*0494*/ 	.short	0x010a
        /*0496*/ 	.byte	0x3f
	.zero		1


	//   ....[65]....
        /*0498*/ 	.word	0x0000a9c0
        /*049c*/ 	.word	0x00000005
        /*04a0*/ 	.word	0x00000000
        /*04a4*/ 	.short	0x010a
        /*04a6*/ 	.byte	0x3f
	.zero		1


	//   ....[66]....
        /*04a8*/ 	.word	0x0000aa90
        /*04ac*/ 	.word	0x0000000e
        /*04b0*/ 	.word	0x00000090
        /*04b4*/ 	.short	0x010a
        /*04b6*/ 	.byte	0x3f
	.zero		1


	//   ....[67]....
        /*04b8*/ 	.word	0x0000ab60
        /*04bc*/ 	.word	0x00000007
        /*04c0*/ 	.word	0x00000000
        /*04c4*/ 	.short	0x010a
        /*04c6*/ 	.byte	0x3f
	.zero		1


	//   ....[68]....
        /*04c8*/ 	.word	0x0000abb0
        /*04cc*/ 	.word	0x00000009
        /*04d0*/ 	.word	0x00000000
        /*04d4*/ 	.short	0x010a
        /*04d6*/ 	.byte	0x3f
	.zero		1


	//   ....[69]....
        /*04d8*/ 	.word	0x0000ac00
        /*04dc*/ 	.word	0x00000006
        /*04e0*/ 	.word	0x00000000
        /*04e4*/ 	.short	0x010a
        /*04e6*/ 	.byte	0x3f
	.zero		1


	//   ....[70]....
        /*04e8*/ 	.word	0x0000ac50
        /*04ec*/ 	.word	0x00000009
        /*04f0*/ 	.word	0x00000000
        /*04f4*/ 	.short	0x010a
        /*04f6*/ 	.byte	0x3f
	.zero		1


	//   ....[71]....
        /*04f8*/ 	.word	0x0000aca0
        /*04fc*/ 	.word	0x00000006
        /*0500*/ 	.word	0x00000000
        /*0504*/ 	.short	0x010a
        /*0506*/ 	.byte	0x3f
	.zero		1


	//   ....[72]....
        /*0508*/ 	.word	0x0000acf0
        /*050c*/ 	.word	0x00000009
        /*0510*/ 	.word	0x00000000
        /*0514*/ 	.short	0x010a
        /*0516*/ 	.byte	0x3f
	.zero		1


	//   ....[73]....
        /*0518*/ 	.word	0x0000ad40
        /*051c*/ 	.word	0x00000006
        /*0520*/ 	.word	0x00000000
        /*0524*/ 	.short	0x010a
        /*0526*/ 	.byte	0x3f
	.zero		1


	//   ....[74]....
        /*0528*/ 	.word	0x0000ad90
        /*052c*/ 	.word	0x00000009
        /*0530*/ 	.word	0x00000000
        /*0534*/ 	.short	0x010a
        /*0536*/ 	.byte	0x3f
	.zero		1


	//   ....[75]....
        /*0538*/ 	.word	0x0000ade0
        /*053c*/ 	.word	0x00000006
        /*0540*/ 	.word	0x00000000
        /*0544*/ 	.short	0x010a
        /*0546*/ 	.byte	0x3f
	.zero		1


	//   ....[76]....
        /*0548*/ 	.word	0x0000ae30
        /*054c*/ 	.word	0x00000009
        /*0550*/ 	.word	0x00000000
        /*0554*/ 	.short	0x010a
        /*0556*/ 	.byte	0x3f
	.zero		1


	//   ....[77]....
        /*0558*/ 	.word	0x0000ae80
        /*055c*/ 	.word	0x00000006
        /*0560*/ 	.word	0x00000000
        /*0564*/ 	.short	0x010a
        /*0566*/ 	.byte	0x3f
	.zero		1


	//   ....[78]....
        /*0568*/ 	.word	0x0000aed0
        /*056c*/ 	.word	0x00000009
        /*0570*/ 	.word	0x00000000
        /*0574*/ 	.short	0x010a
        /*0576*/ 	.byte	0x3f
	.zero		1


	//   ....[79]....
        /*0578*/ 	.word	0x0000af20
        /*057c*/ 	.word	0x00000006
        /*0580*/ 	.word	0x00000000
        /*0584*/ 	.short	0x010a
        /*0586*/ 	.byte	0x3f
	.zero		1


	//   ....[80]....
        /*0588*/ 	.word	0x0000af70
        /*058c*/ 	.word	0x00000009
        /*0590*/ 	.word	0x00000000
        /*0594*/ 	.short	0x010a
        /*0596*/ 	.byte	0x3f
	.zero		1


	//   ....[81]....
        /*0598*/ 	.word	0x0000afc0
        /*059c*/ 	.word	0x00000006
        /*05a0*/ 	.word	0x00000000
        /*05a4*/ 	.short	0x010a
        /*05a6*/ 	.byte	0x3f
	.zero		1


	//   ....[82]....
        /*05a8*/ 	.word	0x0000b010
        /*05ac*/ 	.word	0x00000009
        /*05b0*/ 	.word	0x00000000
        /*05b4*/ 	.short	0x010a
        /*05b6*/ 	.byte	0x3f
	.zero		1


	//   ....[83]....
        /*05b8*/ 	.word	0x0000b060
        /*05bc*/ 	.word	0x00000006
        /*05c0*/ 	.word	0x00000000
        /*05c4*/ 	.short	0x010a
        /*05c6*/ 	.byte	0x3f
	.zero		1


	//----- nvinfo : EIATTR_NUM_MBARRIERS
	.align		4
.L_35:
        /*05c8*/ 	.byte	0x03, 0x38
        /*05ca*/ 	.short	0x0026


	//----- nvinfo : EIATTR_EXIT_INSTR_OFFSETS
	.align		4
        /*05cc*/ 	.byte	0x04, 0x1c
        /*05ce*/ 	.short	(.L_37 - .L_36)


	//   ....[0]....
.L_36:
        /*05d0*/ 	.word	0x00000b60


	//   ....[1]....
        /*05d4*/ 	.word	0x00001380


	//   ....[2]....
        /*05d8*/ 	.word	0x00008ab0


	//   ....[3]....
        /*05dc*/ 	.word	0x00009010


	//   ....[4]....
        /*05e0*/ 	.word	0x0000a960


	//----- nvinfo : EIATTR_MAX_THREADS
	.align		4
.L_37:
        /*05e4*/ 	.byte	0x04, 0x05
        /*05e6*/ 	.short	(.L_39 - .L_38)
.L_38:
        /*05e8*/ 	.word	0x00000180
        /*05ec*/ 	.word	0x00000001
        /*05f0*/ 	.word	0x00000001


	//----- nvinfo : EIATTR_CRS_STACK_SIZE
	.align		4
.L_39:
        /*05f4*/ 	.byte	0x04, 0x1e
        /*05f6*/ 	.short	(.L_41 - .L_40)
.L_40:
        /*05f8*/ 	.word	0x00000000


	//----- nvinfo : EIATTR_CBANK_PARAM_SIZE
	.align		4
.L_41:
        /*05fc*/ 	.byte	0x03, 0x19
        /*05fe*/ 	.short	0x0470


	//----- nvinfo : EIATTR_PARAM_CBANK
	.align		4
        /*0600*/ 	.byte	0x04, 0x0a
        /*0602*/ 	.short	(.L_43 - .L_42)
	.align		4
.L_42:
        /*0604*/ 	.word	index@(.nv.constant0._ZN7cutlass13device_kernelINS_4gemm6kernel13GemmUniversalIN4cute5tupleIJiiiiEEENS1_10collective13CollectiveMmaINS1_34MainloopSm90TmaGmmaWarpSpecializedILi18ENS5_IJNS4_1CILi4EEENSA_ILi2EEENSA_ILi1EEEEEENS1_35KernelTmaWarpSpecializedCooperativeEEENS5_IJNSA_ILi256EEENSA_ILi128EEENSA_ILi32EEEEEEaNS5_IJlSD_lEEEaSL_NS4_8TiledMMAINS4_8MMA_AtomIJNS4_4SM904GMMA27MMA_64x128x32_S32S8S8_SS_TNEEEENS4_6LayoutINS5_IJSC_SD_SD_EEENS5_IJSD_NSA_ILi0EEESU_EEEEENS5_IJNS4_10UnderscoreESX_SX_EEEEENS4_23SM90_TMA_LOAD_MULTICASTENS4_14ComposedLayoutINS4_7SwizzleILi1ELi4ELi3EEENS4_18smem_ptr_flag_bitsILi8EEENSS_INS5_IJNSA_ILi8EEESJ_EEENS5_IJSJ_SD_EEEEEEEvNS4_8identityES10_S1A_vS1B_EENS_8epilogue10collective6detail29Sm90TmaWarpSpecializedAdapterINS1E_15DefaultEpilogueIaSL_SL_NS1D_6thread17LinearCombinationIaLi1EiiLNS1I_9ScaleType4KindE0ELNS_15FloatRoundStyleE2EaEENS1_15EpilogueDefaultEEEEEvvEEEEvNT_6ParamsE)
        /*0608*/ 	.short	0x0210
        /*060a*/ 	.short	0x0470


	//----- nvinfo : EIATTR_SW_WAR
	.align		4
.L_43:
        /*060c*/ 	.byte	0x04, 0x36
        /*060e*/ 	.short	(.L_45 - .L_44)
.L_44:
        /*0610*/ 	.word	0x00000008
.L_45:


//--------------------- .nv.callgraph             --------------------------
	.section	.nv.callgraph,"",@"SHT_CUDA_CALLGRAPH"
	.align	4
	.sectionentsize	8
	.align		4
        /*0000*/ 	.word	0x00000000
	.align		4
        /*0004*/ 	.word	0xffffffff
	.align		4
        /*0008*/ 	.word	index@(_ZN7cutlass13device_kernelINS_4gemm6kernel13GemmUniversalIN4cute5tupleIJiiiiEEENS1_10collective13CollectiveMmaINS1_34MainloopSm90TmaGmmaWarpSpecializedILi18ENS5_IJNS4_1CILi4EEENSA_ILi2EEENSA_ILi1EEEEEENS1_35KernelTmaWarpSpecializedCooperativeEEENS5_IJNSA_ILi256EEENSA_ILi128EEENSA_ILi32EEEEEEaNS5_IJlSD_lEEEaSL_NS4_8TiledMMAINS4_8MMA_AtomIJNS4_4SM904GMMA27MMA_64x128x32_S32S8S8_SS_TNEEEENS4_6LayoutINS5_IJSC_SD_SD_EEENS5_IJSD_NSA_ILi0EEESU_EEEEENS5_IJNS4_10UnderscoreESX_SX_EEEEENS4_23SM90_TMA_LOAD_MULTICASTENS4_14ComposedLayoutINS4_7SwizzleILi1ELi4ELi3EEENS4_18smem_ptr_flag_bitsILi8EEENSS_INS5_IJNSA_ILi8EEESJ_EEENS5_IJSJ_SD_EEEEEEEvNS4_8identityES10_S1A_vS1B_EENS_8epilogue10collective6detail29Sm90TmaWarpSpecializedAdapterINS1E_15DefaultEpilogueIaSL_SL_NS1D_6thread17LinearCombinationIaLi1EiiLNS1I_9ScaleType4KindE0ELNS_15FloatRoundStyleE2EaEENS1_15EpilogueDefaultEEEEEvvEEEEvNT_6ParamsE)
	.align		4
        /*000c*/ 	.word	index@(__assertfail)
	.align		4
        /*0010*/ 	.word	0x00000000
	.align		4
        /*0014*/ 	.word	0xfffffffe
	.align		4
        /*0018*/ 	.word	0x00000000
	.align		4
        /*001c*/ 	.word	0xfffffffd
	.align		4
        /*0020*/ 	.word	0x00000000
	.align		4
        /*0024*/ 	.word	0xfffffffc


//--------------------- .nv.constant4             --------------------------
	.section	.nv.constant4,"a",@progbits
	.align	8
	.align		8
.nv.constant4:
        /*0000*/ 	.dword	__assertfail
	.align		8
        /*0008*/ 	.dword	__unnamed_1
	.align		8
        /*0010*/ 	.dword	_ZN40_INTERNAL_6e08ed28_4_k_cu_a7d39c0a_253254cuda3std3__45__cpo5beginE
	.align		8
        /*0018*/ 	.dword	_ZN40_INTERNAL_6e08ed28_4_k_cu_a7d39c0a_253254cuda3std3__45__cpo3endE
	.align		8
        /*0020*/ 	.dword	_ZN40_INTERNAL_6e08ed28_4_k_cu_a7d39c0a_253254cuda3std3__45__cpo6cbeginE
	.align		8
        /*0028*/ 	.dword	_ZN40_INTERNAL_6e08ed28_4_k_cu_a7d39c0a_253254cuda3std3__45__cpo4cendE
	.align		8
        /*0030*/ 	.dword	_ZN40_INTERNAL_6e08ed28_4_k_cu_a7d39c0a_253254cuda3std3__442_GLOBAL__N__6e08ed28_4_k_cu_a7d39c0a_253256ignoreE
	.align		8
        /*0038*/ 	.dword	_ZN40_INTERNAL_6e08ed28_4_k_cu_a7d39c0a_253254cuda3std3__419piecewise_constructE
	.align		8
        /*0040*/ 	.dword	_ZN40_INTERNAL_6e08ed28_4_k_cu_a7d39c0a_253254cuda3std3__48in_placeE
	.align		8
        /*0048*/ 	.dword	_ZN40_INTERNAL_6e08ed28_4_k_cu_a7d39c0a_253254cuda3std6ranges3__45__cpo4swapE
	.align		8
        /*0050*/ 	.dword	_ZN40_INTERNAL_6e08ed28_4_k_cu_a7d39c0a_253254cuda3std6ranges3__45__cpo9iter_moveE
	.align		8
        /*0058*/ 	.dword	_ZN40_INTERNAL_6e08ed28_4_k_cu_a7d39c0a_253254cute7productE
	.align		8
        /*0060*/ 	.dword	_ZN40_INTERNAL_6e08ed28_4_k_cu_a7d39c0a_253254cute1_E
	.align		8
        /*0068*/ 	.dword	$str$22
	.align		8
        /*0070*/ 	.dword	$str$23


//--------------------- .text._ZN7cutlass13device_kernelINS_4gemm6kernel13GemmUniversalIN4cute5tupleIJiiiiEEENS1_10collective13CollectiveMmaINS1_34MainloopSm90TmaGmmaWarpSpecializedILi18ENS5_IJNS4_1CILi4EEENSA_ILi2EEENSA_ILi1EEEEEENS1_35KernelTmaWarpSpecializedCooperativeEEENS5_IJNSA_ILi256EEENSA_ILi128EEENSA_ILi32EEEEEEaNS5_IJlSD_lEEEaSL_NS4_8TiledMMAINS4_8MMA_AtomIJNS4_4SM904GMMA27MMA_64x128x32_S32S8S8_SS_TNEEEENS4_6LayoutINS5_IJSC_SD_SD_EEENS5_IJSD_NSA_ILi0EEESU_EEEEENS5_IJNS4_10UnderscoreESX_SX_EEEEENS4_23SM90_TMA_LOAD_MULTICASTENS4_14ComposedLayoutINS4_7SwizzleILi1ELi4ELi3EEENS4_18smem_ptr_flag_bitsILi8EEENSS_INS5_IJNSA_ILi8EEESJ_EEENS5_IJSJ_SD_EEEEEEEvNS4_8identityES10_S1A_vS1B_EENS_8epilogue10collective6detail29Sm90TmaWarpSpecializedAdapterINS1E_15DefaultEpilogueIaSL_SL_NS1D_6thread17LinearCombinationIaLi1EiiLNS1I_9ScaleType4KindE0ELNS_15FloatRoundStyleE2EaEENS1_15EpilogueDefaultEEEEEvvEEEEvNT_6ParamsE --------------------------
	.section	.text._ZN7cutlass13device_kernelINS_4gemm6kernel13GemmUniversalIN4cute5tupleIJiiiiEEENS1_10collective13CollectiveMmaINS1_34MainloopSm90TmaGmmaWarpSpecializedILi18ENS5_IJNS4_1CILi4EEENSA_ILi2EEENSA_ILi1EEEEEENS1_35KernelTmaWarpSpecializedCooperativeEEENS5_IJNSA_ILi256EEENSA_ILi128EEENSA_ILi32EEEEEEaNS5_IJlSD_lEEEaSL_NS4_8TiledMMAINS4_8MMA_AtomIJNS4_4SM904GMMA27MMA_64x128x32_S32S8S8_SS_TNEEEENS4_6LayoutINS5_IJSC_SD_SD_EEENS5_IJSD_NSA_ILi0EEESU_EEEEENS5_IJNS4_10UnderscoreESX_SX_EEEEENS4_23SM90_TMA_LOAD_MULTICASTENS4_14ComposedLayoutINS4_7SwizzleILi1ELi4ELi3EEENS4_18smem_ptr_flag_bitsILi8EEENSS_INS5_IJNSA_ILi8EEESJ_EEENS5_IJSJ_SD_EEEEEEEvNS4_8identityES10_S1A_vS1B_EENS_8epilogue10collective6detail29Sm90TmaWarpSpecializedAdapterINS1E_15DefaultEpilogueIaSL_SL_NS1D_6thread17LinearCombinationIaLi1EiiLNS1I_9ScaleType4KindE0ELNS_15FloatRoundStyleE2EaEENS1_15EpilogueDefaultEEEEEvvEEEEvNT_6ParamsE,"ax",@progbits
	.align	128
.text._ZN7cutlass13device_kernelINS_4gemm6kernel13GemmUniversalIN4cute5tupleIJiiiiEEENS1_10collective13CollectiveMmaINS1_34MainloopSm90TmaGmmaWarpSpecializedILi18ENS5_IJNS4_1CILi4EEENSA_ILi2EEENSA_ILi1EEEEEENS1_35KernelTmaWarpSpecializedCooperativeEEENS5_IJNSA_ILi256EEENSA_ILi128EEENSA_ILi32EEEEEEaNS5_IJlSD_lEEEaSL_NS4_8TiledMMAINS4_8MMA_AtomIJNS4_4SM904GMMA27MMA_64x128x32_S32S8S8_SS_TNEEEENS4_6LayoutINS5_IJSC_SD_SD_EEENS5_IJSD_NSA_ILi0EEESU_EEEEENS5_IJNS4_10UnderscoreESX_SX_EEEEENS4_23SM90_TMA_LOAD_MULTICASTENS4_14ComposedLayoutINS4_7SwizzleILi1ELi4ELi3EEENS4_18smem_ptr_flag_bitsILi8EEENSS_INS5_IJNSA_ILi8EEESJ_EEENS5_IJSJ_SD_EEEEEEEvNS4_8identityES10_S1A_vS1B_EENS_8epilogue10collective6detail29Sm90TmaWarpSpecializedAdapterINS1E_15DefaultEpilogueIaSL_SL_NS1D_6thread17LinearCombinationIaLi1EiiLNS1I_9ScaleType4KindE0ELNS_15FloatRoundStyleE2EaEENS1_15EpilogueDefaultEEEEEvvEEEEvNT_6ParamsE:
        .type           _ZN7cutlass13device_kernelINS_4gemm6kernel13GemmUniversalIN4cute5tupleIJiiiiEEENS1_10collective13CollectiveMmaINS1_34MainloopSm90TmaGmmaWarpSpecializedILi18ENS5_IJNS4_1CILi4EEENSA_ILi2EEENSA_ILi1EEEEEENS1_35KernelTmaWarpSpecializedCooperativeEEENS5_IJNSA_ILi256EEENSA_ILi128EEENSA_ILi32EEEEEEaNS5_IJlSD_lEEEaSL_NS4_8TiledMMAINS4_8MMA_AtomIJNS4_4SM904GMMA27MMA_64x128x32_S32S8S8_SS_TNEEEENS4_6LayoutINS5_IJSC_SD_SD_EEENS5_IJSD_NSA_ILi0EEESU_EEEEENS5_IJNS4_10UnderscoreESX_SX_EEEEENS4_23SM90_TMA_LOAD_MULTICASTENS4_14ComposedLayoutINS4_7SwizzleILi1ELi4ELi3EEENS4_18smem_ptr_flag_bitsILi8EEENSS_INS5_IJNSA_ILi8EEESJ_EEENS5_IJSJ_SD_EEEEEEEvNS4_8identityES10_S1A_vS1B_EENS_8epilogue10collective6detail29Sm90TmaWarpSpecializedAdapterINS1E_15DefaultEpilogueIaSL_SL_NS1D_6thread17LinearCombinationIaLi1EiiLNS1I_9ScaleType4KindE0ELNS_15FloatRoundStyleE2EaEENS1_15EpilogueDefaultEEEEEvvEEEEvNT_6ParamsE,@function
        .size           _ZN7cutlass13device_kernelINS_4gemm6kernel13GemmUniversalIN4cute5tupleIJiiiiEEENS1_10collective13CollectiveMmaINS1_34MainloopSm90TmaGmmaWarpSpecializedILi18ENS5_IJNS4_1CILi4EEENSA_ILi2EEENSA_ILi1EEEEEENS1_35KernelTmaWarpSpecializedCooperativeEEENS5_IJNSA_ILi256EEENSA_ILi128EEENSA_ILi32EEEEEEaNS5_IJlSD_lEEEaSL_NS4_8TiledMMAINS4_8MMA_AtomIJNS4_4SM904GMMA27MMA_64x128x32_S32S8S8_SS_TNEEEENS4_6LayoutINS5_IJSC_SD_SD_EEENS5_IJSD_NSA_ILi0EEESU_EEEEENS5_IJNS4_10UnderscoreESX_SX_EEEEENS4_23SM90_TMA_LOAD_MULTICASTENS4_14ComposedLayoutINS4_7SwizzleILi1ELi4ELi3EEENS4_18smem_ptr_flag_bitsILi8EEENSS_INS5_IJNSA_ILi8EEESJ_EEENS5_IJSJ_SD_EEEEEEEvNS4_8identityES10_S1A_vS1B_EENS_8epilogue10collective6detail29Sm90TmaWarpSpecializedAdapterINS1E_15DefaultEpilogueIaSL_SL_NS1D_6thread17LinearCombinationIaLi1EiiLNS1I_9ScaleType4KindE0ELNS_15FloatRoundStyleE2EaEENS1_15EpilogueDefaultEEEEEvvEEEEvNT_6ParamsE,(.L_x_360 - _ZN7cutlass13device_kernelINS_4gemm6kernel13GemmUniversalIN4cute5tupleIJiiiiEEENS1_10collective13CollectiveMmaINS1_34MainloopSm90TmaGmmaWarpSpecializedILi18ENS5_IJNS4_1CILi4EEENSA_ILi2EEENSA_ILi1EEEEEENS1_35KernelTmaWarpSpecializedCooperativeEEENS5_IJNSA_ILi256EEENSA_ILi128EEENSA_ILi32EEEEEEaNS5_IJlSD_lEEEaSL_NS4_8TiledMMAINS4_8MMA_AtomIJNS4_4SM904GMMA27MMA_64x128x32_S32S8S8_SS_TNEEEENS4_6LayoutINS5_IJSC_SD_SD_EEENS5_IJSD_NSA_ILi0EEESU_EEEEENS5_IJNS4_10UnderscoreESX_SX_EEEEENS4_23SM90_TMA_LOAD_MULTICASTENS4_14ComposedLayoutINS4_7SwizzleILi1ELi4ELi3EEENS4_18smem_ptr_flag_bitsILi8EEENSS_INS5_IJNSA_ILi8EEESJ_EEENS5_IJSJ_SD_EEEEEEEvNS4_8identityES10_S1A_vS1B_EENS_8epilogue10collective6detail29Sm90TmaWarpSpecializedAdapterINS1E_15DefaultEpilogueIaSL_SL_NS1D_6thread17LinearCombinationIaLi1EiiLNS1I_9ScaleType4KindE0ELNS_15FloatRoundStyleE2EaEENS1_15EpilogueDefaultEEEEEvvEEEEvNT_6ParamsE)
        .other          _ZN7cutlass13device_kernelINS_4gemm6kernel13GemmUniversalIN4cute5tupleIJiiiiEEENS1_10collective13CollectiveMmaINS1_34MainloopSm90TmaGmmaWarpSpecializedILi18ENS5_IJNS4_1CILi4EEENSA_ILi2EEENSA_ILi1EEEEEENS1_35KernelTmaWarpSpecializedCooperativeEEENS5_IJNSA_ILi256EEENSA_ILi128EEENSA_ILi32EEEEEEaNS5_IJlSD_lEEEaSL_NS4_8TiledMMAINS4_8MMA_AtomIJNS4_4SM904GMMA27MMA_64x128x32_S32S8S8_SS_TNEEEENS4_6LayoutINS5_IJSC_SD_SD_EEENS5_IJSD_NSA_ILi0EEESU_EEEEENS5_IJNS4_10UnderscoreESX_SX_EEEEENS4_23SM90_TMA_LOAD_MULTICASTENS4_14ComposedLayoutINS4_7SwizzleILi1ELi4ELi3EEENS4_18smem_ptr_flag_bitsILi8EEENSS_INS5_IJNSA_ILi8EEESJ_EEENS5_IJSJ_SD_EEEEEEEvNS4_8identityES10_S1A_vS1B_EENS_8epilogue10collective6detail29Sm90TmaWarpSpecializedAdapterINS1E_15DefaultEpilogueIaSL_SL_NS1D_6thread17LinearCombinationIaLi1EiiLNS1I_9ScaleType4KindE0ELNS_15FloatRoundStyleE2EaEENS1_15EpilogueDefaultEEEEEvvEEEEvNT_6ParamsE,@"STO_CUDA_ENTRY STV_DEFAULT"
_ZN7cutlass13device_kernelINS_4gemm6kernel13GemmUniversalIN4cute5tupleIJiiiiEEENS1_10collective13CollectiveMmaINS1_34MainloopSm90TmaGmmaWarpSpecializedILi18ENS5_IJNS4_1CILi4EEENSA_ILi2EEENSA_ILi1EEEEEENS1_35KernelTmaWarpSpecializedCooperativeEEENS5_IJNSA_ILi256EEENSA_ILi128EEENSA_ILi32EEEEEEaNS5_IJlSD_lEEEaSL_NS4_8TiledMMAINS4_8MMA_AtomIJNS4_4SM904GMMA27MMA_64x128x32_S32S8S8_SS_TNEEEENS4_6LayoutINS5_IJSC_SD_SD_EEENS5_IJSD_NSA_ILi0EEESU_EEEEENS5_IJNS4_10UnderscoreESX_SX_EEEEENS4_23SM90_TMA_LOAD_MULTICASTENS4_14ComposedLayoutINS4_7SwizzleILi1ELi4ELi3EEENS4_18smem_ptr_flag_bitsILi8EEENSS_INS5_IJNSA_ILi8EEESJ_EEENS5_IJSJ_SD_EEEEEEEvNS4_8identityES10_S1A_vS1B_EENS_8epilogue10collective6detail29Sm90TmaWarpSpecializedAdapterINS1E_15DefaultEpilogueIaSL_SL_NS1D_6thread17LinearCombinationIaLi1EiiLNS1I_9ScaleType4KindE0ELNS_15FloatRoundStyleE2EaEENS1_15EpilogueDefaultEEEEEvvEEEEvNT_6ParamsE:
[----:B------:R-:W0:Y:S01]  /*0000*/  LDC R1, c[0x0][0x28] ;  /* 0x00000a00ff017b82 */ /* 0x000e220000000800 */
[----:B------:R-:W1:Y:S01]  /*0010*/  S2R R18, SR_TID.X ;  /* 0x0000000000127919 */ /* 0x000e620000002100 */
[----:B------:R-:W-:Y:S01]  /*0020*/  ELECT P0, URZ, PT ;  /* 0x00000000003f782f */ /* 0x000fe20003800000 */
[----:B------:R-:W-:Y:S01]  /*0030*/  BSSY B0, `(.L_x_0) ;  /* 0x000000f000007945 */ /* 0x000fe20003800000 */
[--C-:B-1----:R-:W-:Y:S02]  /*0040*/  SHF.R.U32.HI R0, RZ, 0x5, R18.reuse ;  /* 0x00000005ff007819 */ /* 0x102fe40000011612 */
[----:B------:R-:W-:-:S03]  /*0050*/  SHF.R.U32.HI R3, RZ, 0x7, R18 ;  /* 0x00000007ff037819 */ /* 0x000fc60000011612 */
[----:B------:R-:W1:Y:S04]  /*0060*/  SHFL.IDX PT, R2, R0, RZ, 0x1f ;  /* 0x00001fff00027589 */ /* 0x000e6800000e0000 */
[----:B------:R2:W3:Y:S01]  /*0070*/  SHFL.IDX PT, R5, R3, RZ, 0x1f ;  /* 0x00001fff03057589 */ /* 0x0004e200000e0000 */
[----:B-1----:R-:W-:-:S13]  /*0080*/  ISETP.NE.OR P0, PT, R2, RZ, !P0 ;  /* 0x000000ff0200720c */ /* 0x002fda0004705670 */
[----:B0-23--:R-:W-:Y:S05]  /*0090*/  @P0 BRA `(.L_x_1) ;  /* 0x0000000000200947 */ /* 0x00dfea0003800000 */
[----:B------:R-:W-:Y:S02]  /*00a0*/  ULDC.64 UR4, c[0x0][0x198] ;  /* 0x0000660000047ab9 */ /* 0x000fe40000000a00 */
[----:B------:R-:W-:Y:S02]  /*00b0*/  UIADD3 UR6, UP0, UR4, 0xf0, URZ ;  /* 0x000000f004067890 */ /* 0x000fe4000ff1e03f */
[----:B------:R-:W-:Y:S02]  /*00c0*/  UIADD3 UR4, UP1, UR4, 0x1f0, URZ ;  /* 0x000001f004047890 */ /* 0x000fe4000ff3e03f */
[----:B------:R-:W-:Y:S02]  /*00d0*/  UIADD3.X UR7, URZ, UR5, URZ, UP0, !UPT ;  /* 0x000000053f077290 */ /* 0x000fe400087fe43f */
[----:B------:R-:W-:-:S07]  /*00e0*/  UIADD3.X UR5, URZ, UR5, URZ, UP1, !UPT ;  /* 0x000000053f057290 */ /* 0x000fce0008ffe43f */
[----:B------:R0:W-:Y:S02]  /*00f0*/  UTMACCTL.PF [UR6] ;  /* 0x00000000060079b9 */ /* 0x0001e40008040000 */
[----:B------:R0:W-:Y:S02]  /*0100*/  UTMACCTL.PF [UR4] ;  /* 0x00000000040079b9 */ /* 0x0001e40008040000 */
[----:B0-----:R-:W-:Y:S01]  /*0110*/  NOP ;  /* 0x0000000000007918 */ /* 0x001fe20000000000 */
.L_x_1:
[----:B------:R-:W-:Y:S05]  /*0120*/  BSYNC B0 ;  /* 0x0000000000007941 */ /* 0x000fea0003800000 */
.L_x_0:
[----:B------:R-:W0:Y:S02]  /*0130*/  SHFL.IDX PT, R3, R0, RZ, 0x1f ;  /* 0x00001fff00037589 */ /* 0x000e2400000e0000 */
[----:B0-----:R-:W-:-:S13]  /*0140*/  ISETP.NE.AND P0, PT, R3, RZ, PT ;  /* 0x000000ff0300720c */ /* 0x001fda0003f05270 */
[----:B------:R-:W-:Y:S05]  /*0150*/  @P0 BRA `(.L_x_2) ;  /* 0x0000000000d40947 */ /* 0x000fea0003800000 */
[----:B------:R-:W-:Y:S01]  /*0160*/  ELECT P0, URZ, PT ;  /* 0x00000000003f782f */ /* 0x000fe20003800000 */
[----:B------:R-:W-:-:S12]  /*0170*/  BSSY B0, `(.L_x_2) ;  /* 0x0000033000007945 */ /* 0x000fd80003800000 */
[----:B------:R-:W-:Y:S05]  /*0180*/  @!P0 BRA `(.L_x_3) ;  /* 0x0000000000c48947 */ /* 0x000fea0003800000 */
[----:B------:R-:W0:Y:S01]  /*0190*/  S2UR UR8, SR_CgaCtaId ;  /* 0x00000000000879c3 */ /* 0x000e220000008800 */
[----:B------:R-:W-:Y:S01]  /*01a0*/  UMOV UR4, 0x400 ;  /* 0x0000040000047882 */ /* 0x000fe20000000000 */
[----:B------:R-:W-:Y:S01]  /*01b0*/  UMOV UR5, 0x1 ;  /* 0x0000000100057882 */ /* 0x000fe20000000000 */
[----:B------:R-:W-:Y:S02]  /*01c0*/  UMOV UR6, 0xa ;  /* 0x0000000a00067882 */ /* 0x000fe40000000000 */
[----:B------:R-:W-:-:S04]  /*01d0*/  UIADD3 UR6, -UR6, 0x100000, URZ ;  /* 0x0010000006067890 */ /* 0x000fc8000fffe13f */
[----:B------:R-:W-:Y:S02]  /*01e0*/  USHF.L.U32 UR7, UR6, 0xb, URZ ;  /* 0x0000000b06077899 */ /* 0x000fe4000800063f */
[----:B------:R-:W-:Y:S02]  /*01f0*/  USHF.L.U32 UR6, UR6, 0x1, URZ ;  /* 0x0000000106067899 */ /* 0x000fe4000800063f */
[----:B0-----:R-:W-:Y:S02]  /*0200*/  ULEA UR8, UR8, UR4, 0x18 ;  /* 0x0000000408087291 */ /* 0x001fe4000f8ec03f */
[----:B------:R-:W-:-:S04]  /*0210*/  UIADD3 UR4, -UR5, 0x100000, URZ ;  /* 0x0010000005047890 */ /* 0x000fc8000fffe13f */
[----:B------:R-:W-:Y:S02]  /*0220*/  USHF.L.U32 UR5, UR4, 0xb, URZ ;  /* 0x0000000b04057899 */ /* 0x000fe4000800063f */
[----:B------:R-:W-:Y:S01]  /*0230*/  USHF.L.U32 UR4, UR4, 0x1, URZ ;  /* 0x0000000104047899 */ /* 0x000fe2000800063f */
[----:B------:R-:W0:Y:S11]  /*0240*/  FENCE.VIEW.ASYNC.S ;  /* 0x00000000000073c6 */ /* 0x000e360000000000 */
[----:B0-----:R0:W1:Y:S01]  /*0250*/  SYNCS.EXCH.64 URZ, [UR8], UR4 ;  /* 0x00000004083f75b2 */ /* 0x0010620008000100 */
[----:B------:R0:W2:Y:S01]  /*0260*/  SYNCS.EXCH.64 URZ, [UR8+0x90], UR6 ;  /* 0x00009006083f75b2 */ /* 0x0000a20008000100 */
[----:B------:R0:W3:Y:S01]  /*0270*/  SYNCS.EXCH.64 URZ, [UR8+0x8], UR4 ;  /* 0x00000804083f75b2 */ /* 0x0000e20008000100 */
[----:B------:R0:W4:Y:S01]  /*0280*/  SYNCS.EXCH.64 URZ, [UR8+0x98], UR6 ;  /* 0x00009806083f75b2 */ /* 0x0001220008000100 */
[----:B------:R0:W0:Y:S01]  /*0290*/  SYNCS.EXCH.64 URZ, [UR8+0x10], UR4 ;  /* 0x00001004083f75b2 */ /* 0x0000220008000100 */
        /* <DEDUP_REMOVED lines=31> */
[----:B-1234-:R-:W-:Y:S01]  /*0490*/  NOP ;  /* 0x0000000000007918 */ /* 0x01efe20000000000 */
.L_x_3:
[----:B0-----:R-:W-:Y:S05]  /*04a0*/  BSYNC B0 ;  /* 0x0000000000007941 */ /* 0x001fea0003800000 */
.L_x_2:
[----:B------:R-:W-:Y:S01]  /*04b0*/  SHF.R.S32.HI R7, RZ, 0x1f, R18 ;  /* 0x0000001fff077819 */ /* 0x000fe20000011412 */
[----:B------:R-:W0:Y:S01]  /*04c0*/  SHFL.IDX PT, R0, R0, RZ, 0x1f ;  /* 0x00001fff00007589 */ /* 0x000e2200000e0000 */
[----:B------:R-:W1:Y:S01]  /*04d0*/  S2UR UR8, SR_CTAID.X ;  /* 0x00000000000879c3 */ /* 0x000e620000002500 */
[----:B------:R-:W-:Y:S02]  /*04e0*/  ELECT P0, URZ, PT ;  /* 0x00000000003f782f */ /* 0x000fe40003800000 */
[----:B------:R-:W-:Y:S01]  /*04f0*/  LEA.HI R7, R7, R18, RZ, 0x7 ;  /* 0x0000001207077211 */ /* 0x000fe200078f38ff */
[----:B------:R-:W2:Y:S01]  /*0500*/  S2R R4, SR_CTAID.Y ;  /* 0x0000000000047919 */ /* 0x000ea20000002600 */
[----:B------:R-:W-:Y:S01]  /*0510*/  SHF.R.S32.HI R8, RZ, 0x1f, R3 ;  /* 0x0000001fff087819 */ /* 0x000fe20000011403 */
[----:B------:R-:W-:Y:S01]  /*0520*/  ULDC UR4, c[0x0][0x150] ;  /* 0x0000540000047ab9 */ /* 0x000fe20000000800 */
[----:B------:R-:W-:Y:S01]  /*0530*/  LOP3.LUT R7, R7, 0xffffff80, RZ, 0xc0, !PT ;  /* 0xffffff8007077812 */ /* 0x000fe200078ec0ff */
[----:B------:R-:W-:Y:S01]  /*0540*/  NOP ;  /* 0x0000000000007918 */ /* 0x000fe20000000000 */
[----:B------:R-:W-:Y:S01]  /*0550*/  LEA.HI R8, R8, R3, RZ, 0x2 ;  /* 0x0000000308087211 */ /* 0x000fe200078f10ff */
[----:B------:R-:W3:Y:S01]  /*0560*/  LDC R10, c[0x0][0x144] ;  /* 0x00005100ff0a7b82 */ /* 0x000ee20000000800 */
[----:B------:R-:W-:Y:S01]  /*0570*/  NOP ;  /* 0x0000000000007918 */ /* 0x000fe20000000000 */
[----:B------:R-:W-:Y:S01]  /*0580*/  IMAD.IADD R6, R18, 0x1, -R7 ;  /* 0x0000000112067824 */ /* 0x000fe200078e0a07 */
[----:B------:R-:W-:Y:S01]  /*0590*/  LOP3.LUT R8, R8, 0x3ffffffc, RZ, 0xc0, !PT ;  /* 0x3ffffffc08087812 */ /* 0x000fe200078ec0ff */
[----:B------:R-:W-:Y:S01]  /*05a0*/  IMAD.MOV.U32 R23, RZ, RZ, 0x1 ;  /* 0x00000001ff177424 */ /* 0x000fe200078e00ff */
[----:B------:R-:W-:-:S02]  /*05b0*/  ISETP.NE.AND P3, PT, R5, RZ, PT ;  /* 0x000000ff0500720c */ /* 0x000fc40003f65270 */
[----:B------:R-:W-:Y:S01]  /*05c0*/  SHF.R.S32.HI R7, RZ, 0x1f, R6 ;  /* 0x0000001fff077819 */ /* 0x000fe20000011406 */
[----:B------:R-:W-:Y:S01]  /*05d0*/  IMAD.IADD R8, R3, 0x1, -R8 ;  /* 0x0000000103087824 */ /* 0x000fe200078e0a08 */
[----:B------:R-:W4:Y:S02]  /*05e0*/  LDC R12, c[0x0][0x140] ;  /* 0x00005000ff0c7b82 */ /* 0x000f240000000800 */
[----:B------:R-:W-:Y:S02]  /*05f0*/  LEA.HI R7, R7, R6, RZ, 0x3 ;  /* 0x0000000607077211 */ /* 0x000fe400078f18ff */
[----:B0-----:R-:W-:Y:S02]  /*0600*/  ISETP.NE.OR P0, PT, R0, RZ, !P0 ;  /* 0x000000ff0000720c */ /* 0x001fe40004705670 */
[--C-:B------:R-:W-:Y:S02]  /*0610*/  SHF.R.S32.HI R0, RZ, 0x3, R7.reuse ;  /* 0x00000003ff007819 */ /* 0x100fe40000011407 */
[----:B------:R-:W-:-:S02]  /*0620*/  SHF.R.S32.HI R7, RZ, 0x1f, R7 ;  /* 0x0000001fff077819 */ /* 0x000fc40000011407 */
[----:B-1----:R-:W-:Y:S02]  /*0630*/  I2FP.F32.U32 R9, UR8 ;  /* 0x0000000800097c45 */ /* 0x002fe40008201000 */
[----:B------:R-:W-:-:S03]  /*0640*/  LEA.HI R7, R7, R0, RZ, 0x2 ;  /* 0x0000000007077211 */ /* 0x000fc600078f10ff */
[----:B------:R-:W-:Y:S01]  /*0650*/  FMUL R9, R9, UR4 ;  /* 0x0000000409097c20 */ /* 0x000fe20008400000 */
[----:B------:R-:W-:Y:S01]  /*0660*/  LOP3.LUT R7, R7, 0xfffffffc, RZ, 0xc0, !PT ;  /* 0xfffffffc07077812 */ /* 0x000fe200078ec0ff */
[----:B------:R-:W-:Y:S01]  /*0670*/  VOTEU.ALL UP0, P0 ;  /* 0x00000000003f7886 */ /* 0x000fe20000000000 */
[----:B--2---:R-:W-:Y:S01]  /*0680*/  I2FP.F32.U32 R11, R4 ;  /* 0x00000004000b7245 */ /* 0x004fe20000201000 */
[----:B------:R-:W-:Y:S01]  /*0690*/  ULDC UR4, c[0x0][0x154] ;  /* 0x0000550000047ab9 */ /* 0x000fe20000000800 */
[----:B------:R-:W-:Y:S01]  /*06a0*/  VOTEU.ALL UP1, P0 ;  /* 0x00000000003f7886 */ /* 0x000fe20000020000 */
[----:B------:R-:W-:Y:S01]  /*06b0*/  IMAD.IADD R7, R0, 0x1, -R7 ;  /* 0x0000000100077824 */ /* 0x000fe200078e0a07 */
[----:B------:R-:W0:Y:S01]  /*06c0*/  F2I.U32.TRUNC.NTZ R9, R9 ;  /* 0x0000000900097305 */ /* 0x000e22000020f000 */
[----:B------:R-:W1:Y:S01]  /*06d0*/  @!UP0 S2UR UR7, SR_CgaCtaId ;  /* 0x00000000000789c3 */ /* 0x000e620000008800 */
[----:B------:R-:W-:Y:S01]  /*06e0*/  @!UP0 UMOV UR6, 0x400 ;  /* 0x0000040000068882 */ /* 0x000fe20000000000 */
[----:B------:R-:W-:Y:S01]  /*06f0*/  IMAD R8, R8, 0x4, R7 ;  /* 0x0000000408087824 */ /* 0x000fe200078e0207 */
[----:B----4-:R-:W-:-:S04]  /*0700*/  ISETP.EQ.U32.AND P2, PT, R12, 0x1, PT ;  /* 0x000000010c00780c */ /* 0x010fc80003f42070 */
[----:B------:R-:W-:-:S04]  /*0710*/  SHF.R.S32.HI R3, RZ, 0x1f, R8 ;  /* 0x0000001fff037819 */ /* 0x000fc80000011408 */
[----:B------:R-:W-:Y:S01]  /*0720*/  LEA.HI R0, R3, R8, RZ, 0x2 ;  /* 0x0000000803007211 */ /* 0x000fe200078f10ff */
[----:B0-----:R-:W-:-:S03]  /*0730*/  IMAD.MOV R7, RZ, RZ, -R9 ;  /* 0x000000ffff077224 */ /* 0x001fc600078e0a09 */
[----:B------:R-:W-:Y:S01]  /*0740*/  LOP3.LUT R9, R0, 0xfffffffc, RZ, 0xc0, !PT ;  /* 0xfffffffc00097812 */ /* 0x000fe200078ec0ff */
[----:B---3--:R-:W-:Y:S02]  /*0750*/  IMAD R3, R10, R7, UR8 ;  /* 0x000000080a037e24 */ /* 0x008fe4000f8e0207 */
[----:B------:R-:W-:Y:S02]  /*0760*/  FMUL R10, R11, UR4 ;  /* 0x000000040b0a7c20 */ /* 0x000fe40008400000 */
[C---:B------:R-:W-:Y:S01]  /*0770*/  IMAD.IADD R0, R8.reuse, 0x1, -R9 ;  /* 0x0000000108007824 */ /* 0x040fe200078e0a09 */
[----:B------:R-:W0:Y:S01]  /*0780*/  LDC R7, c[0x0][0x148] ;  /* 0x00005200ff077b82 */ /* 0x000e220000000800 */
[----:B------:R-:W-:Y:S01]  /*0790*/  SHF.R.S32.HI R9, RZ, 0x1f, R2 ;  /* 0x0000001fff097819 */ /* 0x000fe20000011402 */
[----:B------:R-:W-:Y:S01]  /*07a0*/  IMAD.SHL.U32 R11, R8, 0x4, RZ ;  /* 0x00000004080b7824 */ /* 0x000fe200078e00ff */
[----:B------:R-:W-:Y:S01]  /*07b0*/  UMOV UR4, 0x20 ;  /* 0x0000002000047882 */ /* 0x000fe20000000000 */
[----:B------:R-:W-:Y:S01]  /*07c0*/  ISETP.NE.AND P4, PT, R0, R3, PT ;  /* 0x000000030000720c */ /* 0x000fe20003f85270 */
[----:B------:R-:W2:Y:S01]  /*07d0*/  F2I.U32.TRUNC.NTZ R10, R10 ;  /* 0x0000000a000a7305 */ /* 0x000ea2000020f000 */
[----:B------:R-:W-:Y:S01]  /*07e0*/  LEA.HI R9, R9, R2, RZ, 0x2 ;  /* 0x0000000209097211 */ /* 0x000fe200078f10ff */
[----:B------:R-:W-:-:S04]  /*07f0*/  @!UP0 UIADD3 UR4, -UR4, 0x100000, URZ ;  /* 0x0010000004048890 */ /* 0x000fc8000fffe13f */
[----:B------:R-:W-:Y:S02]  /*0800*/  @!UP0 USHF.L.U32 UR5, UR4, 0xb, URZ ;  /* 0x0000000b04058899 */ /* 0x000fe4000800063f */
[----:B------:R-:W-:Y:S01]  /*0810*/  @!UP0 USHF.L.U32 UR4, UR4, 0x1, URZ ;  /* 0x0000000104048899 */ /* 0x000fe2000800063f */
[----:B------:R-:W-:Y:S01]  /*0820*/  LOP3.LUT R152, R8, 0xc, R11, 0x78, !PT ;  /* 0x0000000c08987812 */ /* 0x000fe200078e780b */
[----:B-1----:R-:W-:Y:S01]  /*0830*/  @!UP0 ULEA UR6, UR7, UR6, 0x18 ;  /* 0x0000000607068291 */ /* 0x002fe2000f8ec03f */
[----:B------:R-:W-:Y:S01]  /*0840*/  LOP3.LUT R9, R9, 0xfffffffc, RZ, 0xc0, !PT ;  /* 0xfffffffc09097812 */ /* 0x000fe200078ec0ff */
[----:B------:R-:W-:Y:S01]  /*0850*/  VOTEU.ALL UP0, P0 ;  /* 0x00000000003f7886 */ /* 0x000fe20000000000 */
[----:B------:R-:W-:Y:S01]  /*0860*/  LOP3.LUT P0, RZ, R6, 0x7, RZ, 0xc0, !PT ;  /* 0x0000000706ff7812 */ /* 0x000fe2000780c0ff */
[----:B------:R-:W-:Y:S02]  /*0870*/  VIADD R6, R5, 0xffffffff ;  /* 0xffffffff05067836 */ /* 0x000fe40000000000 */
[----:B------:R-:W-:Y:S01]  /*0880*/  IMAD.IADD R0, R2, 0x1, -R9 ;  /* 0x0000000102007824 */ /* 0x000fe200078e0a09 */
[----:B------:R-:W-:-:S02]  /*0890*/  ISETP.LT.U32.AND P0, PT, R152, 0x8, !P0 ;  /* 0x000000089800780c */ /* 0x000fc40004701070 */
[----:B------:R-:W-:Y:S01]  /*08a0*/  @P4 SHF.R.S32.HI R9, RZ, 0x1f, R152 ;  /* 0x0000001fff094819 */ /* 0x000fe20000011498 */
[----:B--2---:R-:W-:Y:S01]  /*08b0*/  IMAD.MOV R21, RZ, RZ, -R10 ;  /* 0x000000ffff157224 */ /* 0x004fe200078e0a0a */
[C---:B------:R-:W-:Y:S01]  /*08c0*/  ISETP.NE.AND P1, PT, R0.reuse, 0x3, PT ;  /* 0x000000030000780c */ /* 0x040fe20003f25270 */
[----:B------:R-:W1:Y:S02]  /*08d0*/  FENCE.VIEW.ASYNC.S ;  /* 0x00000000000073c6 */ /* 0x000e640000000000 */
[----:B-1----:R1:W2:Y:S01]  /*08e0*/  @!UP0 SYNCS.EXCH.64 URZ, [UR6+0x130], UR4 ;  /* 0x00013004063f85b2 */ /* 0x0022a20008000100 */
[----:B------:R-:W-:Y:S01]  /*08f0*/  @P4 LEA.HI R9, R9, R152, RZ, 0x2 ;  /* 0x0000009809094211 */ /* 0x000fe200078f10ff */
[----:B0-----:R-:W-:Y:S01]  /*0900*/  IMAD R2, R7, R21, R4 ;  /* 0x0000001507027224 */ /* 0x001fe200078e0204 */
[----:B------:R-:W-:Y:S02]  /*0910*/  ISETP.EQ.OR P1, PT, R0, RZ, !P1 ;  /* 0x000000ff0000720c */ /* 0x000fe40004f22670 */
[----:B------:R-:W-:-:S02]  /*0920*/  @P4 SHF.R.S32.HI R9, RZ, 0x2, R9 ;  /* 0x00000002ff094819 */ /* 0x000fc40000011409 */
[----:B------:R-:W-:Y:S02]  /*0930*/  ISETP.EQ.AND P1, PT, R5, RZ, P1 ;  /* 0x000000ff0500720c */ /* 0x000fe40000f22270 */
[----:B------:R-:W-:Y:S02]  /*0940*/  @P4 ISETP.NE.AND P5, PT, R9, R2, PT ;  /* 0x000000020900420c */ /* 0x000fe40003fa5270 */
[----:B------:R-:W-:Y:S02]  /*0950*/  ISETP.GE.U32.AND P6, PT, R6, 0x2, PT ;  /* 0x000000020600780c */ /* 0x000fe40003fc6070 */
[----:B------:R-:W-:Y:S02]  /*0960*/  SEL R2, RZ, 0x1, !P0 ;  /* 0x00000001ff027807 */ /* 0x000fe40004000000 */
[----:B------:R-:W-:Y:S01]  /*0970*/  @P4 SEL R23, RZ, 0x1, P5 ;  /* 0x00000001ff174807 */ /* 0x000fe20002800000 */
[----:B------:R1:W0:Y:S01]  /*0980*/  @!UP1 SYNCS.EXCH.64 URZ, [UR6+0x138], UR4 ;  /* 0x00013804063f95b2 */ /* 0x0002220008000100 */
[----:B------:R-:W-:Y:S01]  /*0990*/  SEL R19, RZ, 0x1, !P1 ;  /* 0x00000001ff137807 */ /* 0x000fe20004800000 */
[----:B------:R-:W-:Y:S01]  /*09a0*/  NOP ;  /* 0x0000000000007918 */ /* 0x000fe20000000000 */
[----:B------:R-:W-:-:S02]  /*09b0*/  LOP3.LUT R23, R23, R2, RZ, 0xc0, !PT ;  /* 0x0000000217177212 */ /* 0x000fc400078ec0ff */
[----:B------:R-:W-:Y:S01]  /*09c0*/  SEL R19, R19, 0x2, P6 ;  /* 0x0000000213137807 */ /* 0x000fe20003000000 */
[----:B-12---:R-:W-:Y:S06]  /*09d0*/  @!P2 BRA `(.L_x_4) ;  /* 0x000000000008a947 */ /* 0x006fec0003800000 */
[----:B0-----:R-:W-:Y:S01]  /*09e0*/  UCGABAR_ARV ;  /* 0x00000000000079c7 */ /* 0x001fe20008000000 */
[----:B------:R-:W-:Y:S05]  /*09f0*/  BRA `(.L_x_5) ;  /* 0x0000000000047947 */ /* 0x000fea0003800000 */
.L_x_4:
[----:B0-----:R-:W-:Y:S01]  /*0a00*/  NOP ;  /* 0x0000000000007918 */ /* 0x001fe20000000000 */
.L_x_5:
[----:B------:R-:W0:Y:S01]  /*0a10*/  LDC R2, c[0x0][0x65c] ;  /* 0x00019700ff027b82 */ /* 0x000e220000000800 */
[----:B------:R-:W-:Y:S02]  /*0a20*/  IMAD.U32 R8, RZ, RZ, UR8 ;  /* 0x00000008ff087e24 */ /* 0x000fe4000f8e00ff */
[----:B------:R-:W-:Y:S01]  /*0a30*/  IMAD.MOV.U32 R9, RZ, RZ, RZ ;  /* 0x000000ffff097224 */ /* 0x000fe200078e00ff */
[----:B0-----:R-:W-:-:S04]  /*0a40*/  ISETP.NE.AND P1, PT, R2, 0x1, PT ;  /* 0x000000010200780c */ /* 0x001fc80003f25270 */
[----:B------:R-:W-:-:S09]  /*0a50*/  P2R R5, PR, RZ, 0x2 ;  /* 0x00000002ff057803 */ /* 0x000fd20000000000 */
[----:B------:R-:W0:Y:S01]  /*0a60*/  @P1 LDC R17, c[0x0][0x10] ;  /* 0x00000400ff111b82 */ /* 0x000e220000000800 */
[----:B------:R-:W-:Y:S02]  /*0a70*/  @P1 IMAD.MOV.U32 R5, RZ, RZ, RZ ;  /* 0x000000ffff051224 */ /* 0x000fe400078e00ff */
[----:B------:R-:W-:-:S05]  /*0a80*/  @P1 IMAD.MOV.U32 R13, RZ, RZ, RZ ;  /* 0x000000ffff0d1224 */ /* 0x000fca00078e00ff */
[----:B------:R-:W1:Y:S01]  /*0a90*/  @!P1 LDC R11, c[0x0][0xc] ;  /* 0x00000300ff0b9b82 */ /* 0x000e620000000800 */
[----:B0-----:R-:W-:-:S04]  /*0aa0*/  @P1 IMAD.WIDE.U32 R16, R17, UR8, R4 ;  /* 0x0000000811101c25 */ /* 0x001fc8000f8e0004 */
[----:B------:R-:W-:Y:S02]  /*0ab0*/  @P1 IMAD.IADD R17, R17, 0x1, R13 ;  /* 0x0000000111111824 */ /* 0x000fe400078e020d */
[----:B-1----:R-:W-:-:S04]  /*0ac0*/  @!P1 IMAD.WIDE.U32 R8, R4, R11, R8 ;  /* 0x0000000b04089225 */ /* 0x002fc800078e0008 */
[----:B------:R-:W-:Y:S02]  /*0ad0*/  @!P1 IMAD.MOV.U32 R16, RZ, RZ, R8 ;  /* 0x000000ffff109224 */ /* 0x000fe400078e0008 */
[----:B------:R-:W-:Y:S01]  /*0ae0*/  @!P1 IMAD.MOV.U32 R17, RZ, RZ, R9 ;  /* 0x000000ffff119224 */ /* 0x000fe200078e0009 */
[----:B------:R-:W-:Y:S06]  /*0af0*/  @!P2 BRA `(.L_x_6) ;  /* 0x00000000000ca947 */ /* 0x000fec0003800000 */
[----:B------:R-:W-:Y:S01]  /*0b00*/  UCGABAR_WAIT ;  /* 0x0000000000007dc7 */ /* 0x000fe20008000000 */
[----:B------:R-:W-:Y:S01]  /*0b10*/  CCTL.IVALL ;  /* 0x00000000ff00798f */ /* 0x000fe20002000000 */
[----:B------:R-:W-:Y:S05]  /*0b20*/  BRA `(.L_x_7) ;  /* 0x0000000000047947 */ /* 0x000fea0003800000 */
.L_x_6:
[----:B------:R-:W-:Y:S06]  /*0b30*/  BAR.SYNC.DEFER_BLOCKING 0x0 ;  /* 0x0000000000007b1d */ /* 0x000fec0000010000 */
.L_x_7:
[----:B------:R-:W-:Y:S05]  /*0b40*/  @!P3 BRA `(.L_x_8) ;  /* 0x0000007c00dcb947 */ /* 0x000fea0003800000 */
[----:B------:R-:W-:-:S13]  /*0b50*/  ISETP.GT.U32.AND P0, PT, R6, 0x1, PT ;  /* 0x000000010600780c */ /* 0x000fda0003f04070 */
[----:B------:R-:W-:Y:S05]  /*0b60*/  @P0 EXIT ;  /* 0x000000000000094d */ /* 0x000fea0003800000 */
[----:B------:R-:W-:Y:S01]  /*0b70*/  ULDC.64 UR4, c[0x0][0x650] ;  /* 0x0001940000047ab9 */ /* 0x000fe20000000a00 */
[----:B------:R-:W-:Y:S01]  /*0b80*/  PRMT R0, RZ, 0x7610, R0 ;  /* 0x00007610ff007816 */ /* 0x000fe20000000000 */
[----:B------:R-:W-:Y:S01]  /*0b90*/  IMAD.MOV.U32 R154, RZ, RZ, -0x1 ;  /* 0xffffffffff9a7424 */ /* 0x000fe200078e00ff */
[----:B------:R-:W-:Y:S01]  /*0ba0*/  ISETP.GE.U32.AND P0, PT, R16, UR4, PT ;  /* 0x0000000410007c0c */ /* 0x000fe2000bf06070 */
[----:B------:R-:W-:Y:S02]  /*0bb0*/  IMAD.MOV.U32 R153, RZ, RZ, -0x1 ;  /* 0xffffffffff997424 */ /* 0x000fe400078e00ff */
[----:B------:R-:W-:Y:S01]  /*0bc0*/  IMAD.MOV.U32 R22, RZ, RZ, -0x1 ;  /* 0xffffffffff167424 */ /* 0x000fe200078e00ff */
[----:B------:R-:W-:-:S13]  /*0bd0*/  ISETP.GE.U32.AND.EX P0, PT, R17, UR5, PT, P0 ;  /* 0x0000000511007c0c */ /* 0x000fda000bf06100 */
[----:B------:R-:W-:Y:S05]  /*0be0*/  @P0 BRA `(.L_x_9) ;  /* 0x00000004002c0947 */ /* 0x000fea0003800000 */
[----:B------:R-:W0:Y:S01]  /*0bf0*/  LDC.64 R24, c[0x0][0x628] ;  /* 0x00018a00ff187b82 */ /* 0x000e220000000a00 */
[----:B------:R-:W-:Y:S02]  /*0c00*/  IMAD.MOV.U32 R8, RZ, RZ, R16 ;  /* 0x000000ffff087224 */ /* 0x000fe400078e0010 */
[----:B------:R-:W-:-:S05]  /*0c10*/  IMAD.MOV.U32 R9, RZ, RZ, R17 ;  /* 0x000000ffff097224 */ /* 0x000fca00078e0011 */
[----:B------:R-:W1:Y:S08]  /*0c20*/  LDC R0, c[0x0][0x630] ;  /* 0x00018c00ff007b82 */ /* 0x000e700000000800 */
[----:B------:R-:W2:Y:S01]  /*0c30*/  LDC.64 R26, c[0x0][0x620] ;  /* 0x00018800ff1a7b82 */ /* 0x000ea20000000a00 */
[----:B0-----:R-:W-:-:S04]  /*0c40*/  ISETP.NE.U32.AND P0, PT, R24, RZ, PT ;  /* 0x000000ff1800720c */ /* 0x001fc80003f05070 */
[----:B------:R-:W-:-:S13]  /*0c50*/  ISETP.NE.AND.EX P0, PT, R25, RZ, PT, P0 ;  /* 0x000000ff1900720c */ /* 0x000fda0003f05300 */
[----:B-12---:R-:W-:Y:S05]  /*0c60*/  @!P0 BRA `(.L_x_10) ;  /* 0x0000000000288947 */ /* 0x006fea0003800000 */
[----:B------:R-:W0:Y:S02]  /*0c70*/  LDC R13, c[0x0][0x634] ;  /* 0x00018d00ff0d7b82 */ /* 0x000e240000000800 */
[----:B0-----:R-:W-:-:S05]  /*0c80*/  IADD3 R13, P0, R16, R13, RZ ;  /* 0x0000000d100d7210 */ /* 0x001fca0007f1e0ff */
[----:B------:R-:W-:-:S04]  /*0c90*/  IMAD.X R15, RZ, RZ, R17, P0 ;  /* 0x000000ffff0f7224 */ /* 0x000fc800000e0611 */
[----:B------:R-:W-:-:S04]  /*0ca0*/  IMAD.WIDE.U32 R8, R15, R24, RZ ;  /* 0x000000180f087225 */ /* 0x000fc800078e00ff */
[----:B------:R-:W-:-:S04]  /*0cb0*/  IMAD.WIDE.U32 R10, P0, R13, R25, R8 ;  /* 0x000000190d0a7225 */ /* 0x000fc80007800008 */
[----:B------:R-:W-:-:S04]  /*0cc0*/  IMAD.WIDE.U32 R8, R13, R24, RZ ;  /* 0x000000180d087225 */ /* 0x000fc800078e00ff */
[----:B------:R-:W-:Y:S01]  /*0cd0*/  IMAD.X R13, RZ, RZ, RZ, P0 ;  /* 0x000000ffff0d7224 */ /* 0x000fe200000e06ff */
[----:B------:R-:W-:Y:S01]  /*0ce0*/  IADD3 RZ, P0, R9, R10, RZ ;  /* 0x0000000a09ff7210 */ /* 0x000fe20007f1e0ff */
[----:B------:R-:W-:-:S04]  /*0cf0*/  IMAD.MOV.U32 R12, RZ, RZ, R11 ;  /* 0x000000ffff0c7224 */ /* 0x000fc800078e000b */
[----:B------:R-:W-:-:S08]  /*0d00*/  IMAD.WIDE.U32.X R8, R15, R25, R12, P0 ;  /* 0x000000190f087225 */ /* 0x000fd000000e040c */
.L_x_10:
[----:B------:R-:W0:Y:S01]  /*0d10*/  LDC.64 R24, c[0x0][0x640] ;  /* 0x00019000ff187b82 */ /* 0x000e220000000a00 */
[-CC-:B------:R-:W-:Y:S01]  /*0d20*/  SHF.R.U64 R28, R8, R0.reuse, R9.reuse ;  /* 0x00000000081c7219 */ /* 0x180fe20000001209 */
[----:B------:R-:W-:Y:S01]  /*0d30*/  IMAD R30, R7, R21, R4 ;  /* 0x00000015071e7224 */ /* 0x000fe200078e0204 */
[----:B------:R-:W-:Y:S01]  /*0d40*/  SHF.R.U32.HI R0, RZ, R0, R9 ;  /* 0x00000000ff007219 */ /* 0x000fe20000011609 */
[----:B------:R-:W-:Y:S01]  /*0d50*/  IMAD.MOV.U32 R21, RZ, RZ, 0x1 ;  /* 0x00000001ff157424 */ /* 0x000fe200078e00ff */
[----:B------:R-:W-:-:S03]  /*0d60*/  IADD3 R5, P0, RZ, -R28, RZ ;  /* 0x8000001cff057210 */ /* 0x000fc60007f1e0ff */
[----:B------:R-:W1:Y:S02]  /*0d70*/  LDC R6, c[0x0][0x618] ;  /* 0x00018600ff067b82 */ /* 0x000e640000000800 */
[----:B------:R-:W-:-:S04]  /*0d80*/  IMAD.X R9, RZ, RZ, ~R0, P0 ;  /* 0x000000ffff097224 */ /* 0x000fc800000e0e00 */
[-C--:B------:R-:W-:Y:S02]  /*0d90*/  IMAD R0, R9, R26.reuse, RZ ;  /* 0x0000001a09007224 */ /* 0x080fe400078e02ff */
[----:B------:R-:W2:Y:S01]  /*0da0*/  LDC R11, c[0x0][0x608] ;  /* 0x00018200ff0b7b82 */ /* 0x000ea20000000800 */
[----:B------:R-:W-:-:S04]  /*0db0*/  IMAD.WIDE.U32 R8, R5, R26, R16 ;  /* 0x0000001a05087225 */ /* 0x000fc800078e0010 */
[----:B------:R-:W-:-:S03]  /*0dc0*/  IMAD R5, R5, R27, R0 ;  /* 0x0000001b05057224 */ /* 0x000fc600078e0200 */
[----:B------:R-:W3:Y:S01]  /*0dd0*/  LDC R12, c[0x0][0x658] ;  /* 0x00019600ff0c7b82 */ /* 0x000ee20000000800 */
[----:B0-----:R-:W-:Y:S01]  /*0de0*/  ISETP.NE.U32.AND P0, PT, R24, RZ, PT ;  /* 0x000000ff1800720c */ /* 0x001fe20003f05070 */
[----:B------:R-:W-:Y:S02]  /*0df0*/  IMAD.IADD R5, R9, 0x1, R5 ;  /* 0x0000000109057824 */ /* 0x000fe400078e0205 */
[----:B------:R-:W-:Y:S01]  /*0e00*/  IMAD.MOV.U32 R9, RZ, RZ, -0x1 ;  /* 0xffffffffff097424 */ /* 0x000fe200078e00ff */
[----:B------:R-:W-:-:S03]  /*0e10*/  ISETP.NE.AND.EX P0, PT, R25, RZ, PT, P0 ;  /* 0x000000ff1900720c */ /* 0x000fc60003f05300 */
[----:B------:R-:W0:Y:S01]  /*0e20*/  LDC R15, c[0x0][0x600] ;  /* 0x00018000ff0f7b82 */ /* 0x000e220000000800 */
[-CC-:B-1----:R-:W-:Y:S02]  /*0e30*/  SHF.R.U64 R13, R8, R6.reuse, R5.reuse ;  /* 0x00000006080d7219 */ /* 0x182fe40000001205 */
[----:B------:R-:W-:-:S05]  /*0e40*/  SHF.R.U32.HI R0, RZ, R6, R5 ;  /* 0x00000006ff007219 */ /* 0x000fca0000011605 */
[----:B------:R-:W1:Y:S01]  /*0e50*/  LDC R14, c[0x0][0x648] ;  /* 0x00019200ff0e7b82 */ /* 0x000e620000000800 */
[-CC-:B--2---:R-:W-:Y:S02]  /*0e60*/  SHF.R.U64 R27, R13, R11.reuse, R0.reuse ;  /* 0x0000000b0d1b7219 */ /* 0x184fe40000001200 */
[----:B------:R-:W-:-:S05]  /*0e70*/  SHF.R.U32.HI R5, RZ, R11, R0 ;  /* 0x0000000bff057219 */ /* 0x000fca0000011600 */
[----:B------:R-:W2:Y:S01]  /*0e80*/  LDC R20, c[0x0][0x638] ;  /* 0x00018e00ff147b82 */ /* 0x000ea20000000800 */
[-CC-:B---3--:R-:W-:Y:S02]  /*0e90*/  SHF.R.U64 R26, R27, R12.reuse, R5.reuse ;  /* 0x0000000c1b1a7219 */ /* 0x188fe40000001205 */
[-C--:B------:R-:W-:Y:S02]  /*0ea0*/  SHF.L.U32 R0, R9, R12.reuse, RZ ;  /* 0x0000000c09007219 */ /* 0x080fe400000006ff */
[----:B------:R-:W-:Y:S01]  /*0eb0*/  SHF.R.U32.HI R5, RZ, R12, R5 ;  /* 0x0000000cff057219 */ /* 0x000fe20000011605 */
[----:B------:R-:W-:Y:S01]  /*0ec0*/  IMAD.MOV.U32 R4, RZ, RZ, R26 ;  /* 0x000000ffff047224 */ /* 0x000fe200078e001a */
[----:B------:R-:W-:Y:S01]  /*0ed0*/  LOP3.LUT R10, RZ, R0, RZ, 0x33, !PT ;  /* 0x00000000ff0a7212 */ /* 0x000fe200078e33ff */
[----:B------:R-:W3:Y:S01]  /*0ee0*/  LDC R22, c[0x0][0x610] ;  /* 0x00018400ff167b82 */ /* 0x000ee20000000800 */
[----:B------:R-:W-:Y:S05]  /*0ef0*/  @!P0 BRA `(.L_x_11) ;  /* 0x0000000000288947 */ /* 0x000fea0003800000 */
[----:B------:R-:W4:Y:S02]  /*0f00*/  LDC R9, c[0x0][0x64c] ;  /* 0x00019300ff097b82 */ /* 0x000f240000000800 */
[----:B----4-:R-:W-:-:S05]  /*0f10*/  IADD3 R9, P0, R26, R9, RZ ;  /* 0x000000091a097210 */ /* 0x010fca0007f1e0ff */
        /* <DEDUP_REMOVED lines=8> */
.L_x_11:
[----:B-1----:R-:W-:Y:S01]  /*0fa0*/  SHF.R.U64 R4, R4, R14, R5 ;  /* 0x0000000e04047219 */ /* 0x002fe20000001205 */
[----:B0-----:R-:W-:Y:S01]  /*0fb0*/  VIADD R6, R15, 0xffffffff ;  /* 0xffffffff0f067836 */ /* 0x001fe20000000000 */
[----:B------:R-:W-:Y:S02]  /*0fc0*/  SHF.L.U32 R0, R21, R12, RZ ;  /* 0x0000000c15007219 */ /* 0x000fe400000006ff */
[----:B------:R-:W-:Y:S01]  /*0fd0*/  LOP3.LUT R5, R27, R10, RZ, 0xc0, !PT ;  /* 0x0000000a1b057212 */ /* 0x000fe200078ec0ff */
[----:B------:R-:W-:Y:S01]  /*0fe0*/  IMAD.MOV R7, RZ, RZ, -R4 ;  /* 0x000000ffff077224 */ /* 0x000fe200078e0a04 */
[----:B------:R-:W-:Y:S02]  /*0ff0*/  SEL R3, R3, R30, !P1 ;  /* 0x0000001e03037207 */ /* 0x000fe40004800000 */
[----:B------:R-:W-:Y:S01]  /*1000*/  LOP3.LUT R6, R13, R6, RZ, 0xc0, !PT ;  /* 0x000000060d067212 */ /* 0x000fe200078ec0ff */
[----:B------:R-:W-:Y:S02]  /*1010*/  IMAD R4, R0, R4, R5 ;  /* 0x0000000400047224 */ /* 0x000fe400078e0205 */
[----:B--2---:R-:W-:-:S02]  /*1020*/  IMAD R0, R7, R20, R26 ;  /* 0x0000001407007224 */ /* 0x004fc400078e021a */
[----:B---3--:R-:W-:Y:S02]  /*1030*/  IMAD R3, R4, R22, R3 ;  /* 0x0000001604037224 */ /* 0x008fe400078e0203 */
[----:B------:R-:W-:Y:S02]  /*1040*/  IMAD R154, R0, R15, R6 ;  /* 0x0000000f009a7224 */ /* 0x000fe400078e0206 */
[----:B------:R-:W-:Y:S02]  /*1050*/  IMAD.MOV.U32 R4, RZ, RZ, 0x1 ;  /* 0x00000001ff047424 */ /* 0x000fe400078e00ff */
[----:B------:R-:W-:Y:S01]  /*1060*/  IMAD.MOV.U32 R22, RZ, RZ, R28 ;  /* 0x000000ffff167224 */ /* 0x000fe200078e001c */
[----:B------:R-:W-:Y:S02]  /*1070*/  SEL R153, R154, R3, !P1 ;  /* 0x000000039a997207 */ /* 0x000fe40004800000 */
[----:B------:R-:W-:Y:S02]  /*1080*/  PRMT R0, R4, 0x7610, R0 ;  /* 0x0000761004007816 */ /* 0x000fe40000000000 */
[----:B------:R-:W-:-:S07]  /*1090*/  SEL R154, R3, R154, !P1 ;  /* 0x0000009a039a7207 */ /* 0x000fce0004800000 */
.L_x_9:
[----:B------:R-:W-:-:S08]  /*10a0*/  NOP ;  /* 0x0000000000007918 */ /* 0x000fd00000000000 */
[----:B------:R-:W0:Y:S02]  /*10b0*/  USETMAXREG.TRY_ALLOC.CTAPOOL UP0, 0xe8 ;  /* 0x000000e8000079c8 */ /* 0x000e240008000600 */
[----:B0-----:R-:W-:-:S13]  /*10c0*/  PLOP3.LUT P0, PT, PT, PT, UP0, 0x80, 0x0 ;  /* 0x000000000000781c */ /* 0x001fda0003f0f008 */
[----:B------:R-:W-:Y:S05]  /*10d0*/  @!P0 BRA `(.L_x_9) ;  /* 0xfffffffc00f08947 */ /* 0x000fea000383ffff */
[----:B------:R-:W-:Y:S01]  /*10e0*/  ULDC.64 UR4, c[0x0][0x598] ;  /* 0x0001660000047ab9 */ /* 0x000fe20000000a00 */
[----:B------:R-:W-:Y:S01]  /*10f0*/  ULDC.64 UR36, c[0x0][0x208] ;  /* 0x0000820000247ab9 */ /* 0x000fe20000000a00 */
[----:B------:R-:W-:-:S04]  /*1100*/  ISETP.NE.U32.AND P0, PT, RZ, UR4, PT ;  /* 0x00000004ff007c0c */ /* 0x000fc8000bf05070 */
[----:B------:R-:W-:-:S13]  /*1110*/  ISETP.NE.AND.EX P0, PT, RZ, UR5, PT, P0 ;  /* 0x00000005ff007c0c */ /* 0x000fda000bf05300 */
[----:B------:R-:W-:Y:S05]  /*1120*/  @!P0 BRA `(.L_x_12) ;  /* 0x00000000001c8947 */ /* 0x000fea0003800000 */
[----:B------:R-:W0:Y:S02]  /*1130*/  LDC.64 R4, c[0x0][0x598] ;  /* 0x00016600ff047b82 */ /* 0x000e240000000a00 */
[----:B0-----:R-:W2:Y:S02]  /*1140*/  LDG.E.64 R4, desc[UR36][R4.64] ;  /* 0x0000002404047981 */ /* 0x001ea4000c1e1b00 */
[----:B--2---:R-:W-:-:S04]  /*1150*/  ISETP.NE.U32.AND P0, PT, R4, RZ, PT ;  /* 0x000000ff0400720c */ /* 0x004fc80003f05070 */
[----:B------:R-:W-:-:S13]  /*1160*/  ISETP.NE.AND.EX P0, PT, R5, RZ, PT, P0 ;  /* 0x000000ff0500720c */ /* 0x000fda0003f05300 */
[----:B------:R-:W-:Y:S05]  /*1170*/  @!P0 BRA `(.L_x_12) ;  /* 0x0000000000088947 */ /* 0x000fea0003800000 */
[----:B------:R0:W5:Y:S01]  /*1180*/  LD.E R155, desc[UR36][R4.64] ;  /* 0x00000024049b7980 */ /* 0x000162000c101900 */
[----:B------:R-:W-:Y:S05]  /*1190*/  BRA `(.L_x_13) ;  /* 0x0000000000247947 */ /* 0x000fea0003800000 */
.L_x_12:
[----:B------:R-:W-:Y:S02]  /*11a0*/  ULDC.64 UR4, c[0x0][0x588] ;  /* 0x0001620000047ab9 */ /* 0x000fe40000000a00 */
[----:B------:R-:W-:-:S04]  /*11b0*/  ISETP.NE.U32.AND P0, PT, RZ, UR4, PT ;  /* 0x00000004ff007c0c */ /* 0x000fc8000bf05070 */
[----:B------:R-:W-:-:S13]  /*11c0*/  ISETP.NE.AND.EX P0, PT, RZ, UR5, PT, P0 ;  /* 0x00000005ff007c0c */ /* 0x000fda000bf05300 */
[----:B------:R-:W-:Y:S05]  /*11d0*/  @!P0 BRA `(.L_x_14) ;  /* 0x00000000000c8947 */ /* 0x000fea0003800000 */
[----:B------:R-:W0:Y:S02]  /*11e0*/  LDC.64 R4, c[0x0][0x588] ;  /* 0x00016200ff047b82 */ /* 0x000e240000000a00 */
[----:B0-----:R1:W5:Y:S01]  /*11f0*/  LDG.E R155, desc[UR36][R4.64] ;  /* 0x00000024049b7981 */ /* 0x001362000c1e1900 */
[----:B------:R-:W-:Y:S05]  /*1200*/  BRA `(.L_x_13) ;  /* 0x0000000000087947 */ /* 0x000fea0003800000 */
.L_x_14:
[----:B------:R-:W-:Y:S02]  /*1210*/  ULDC UR4, c[0x0][0x580] ;  /* 0x0001600000047ab9 */ /* 0x000fe40000000800 */
[----:B------:R-:W-:-:S07]  /*1220*/  IMAD.U32 R155, RZ, RZ, UR4 ;  /* 0x00000004ff9b7e24 */ /* 0x000fce000f8e00ff */
.L_x_13:
[----:B------:R-:W-:Y:S02]  /*1230*/  ULDC.64 UR4, c[0x0][0x5a0] ;  /* 0x0001680000047ab9 */ /* 0x000fe40000000a00 */
[----:B------:R-:W-:-:S04]  /*1240*/  ISETP.NE.U32.AND P0, PT, RZ, UR4, PT ;  /* 0x00000004ff007c0c */ /* 0x000fc8000bf05070 */
[----:B------:R-:W-:-:S13]  /*1250*/  ISETP.NE.AND.EX P0, PT, RZ, UR5, PT, P0 ;  /* 0x00000005ff007c0c */ /* 0x000fda000bf05300 */
[----:B------:R-:W-:Y:S05]  /*1260*/  @!P0 BRA `(.L_x_15) ;  /* 0x00000000001c8947 */ /* 0x000fea0003800000 */
[----:B01----:R-:W0:Y:S02]  /*1270*/  LDC.64 R4, c[0x0][0x5a0] ;  /* 0x00016800ff047b82 */ /* 0x003e240000000a00 */
[----:B0-----:R-:W2:Y:S02]  /*1280*/  LDG.E.64 R4, desc[UR36][R4.64] ;  /* 0x0000002404047981 */ /* 0x001ea4000c1e1b00 */
[----:B--2---:R-:W-:-:S04]  /*1290*/  ISETP.NE.U32.AND P0, PT, R4, RZ, PT ;  /* 0x000000ff0400720c */ /* 0x004fc80003f05070 */
[----:B------:R-:W-:-:S13]  /*12a0*/  ISETP.NE.AND.EX P0, PT, R5, RZ, PT, P0 ;  /* 0x000000ff0500720c */ /* 0x000fda0003f05300 */
[----:B------:R-:W-:Y:S05]  /*12b0*/  @!P0 BRA `(.L_x_15) ;  /* 0x0000000000088947 */ /* 0x000fea0003800000 */
[----:B------:R0:W5:Y:S01]  /*12c0*/  LD.E R156, desc[UR36][R4.64] ;  /* 0x00000024049c7980 */ /* 0x000162000c101900 */
[----:B------:R-:W-:Y:S05]  /*12d0*/  BRA `(.L_x_16) ;  /* 0x0000000000247947 */ /* 0x000fea0003800000 */
.L_x_15:
[----:B------:R-:W-:Y:S02]  /*12e0*/  ULDC.64 UR4, c[0x0][0x590] ;  /* 0x0001640000047ab9 */ /* 0x000fe40000000a00 */
[----:B------:R-:W-:-:S04]  /*12f0*/  ISETP.NE.U32.AND P0, PT, RZ, UR4, PT ;  /* 0x00000004ff007c0c */ /* 0x000fc8000bf05070 */
[----:B------:R-:W-:-:S13]  /*1300*/  ISETP.NE.AND.EX P0, PT, RZ, UR5, PT, P0 ;  /* 0x00000005ff007c0c */ /* 0x000fda000bf05300 */
[----:B------:R-:W-:Y:S05]  /*1310*/  @!P0 BRA `(.L_x_17) ;  /* 0x00000000000c8947 */ /* 0x000fea0003800000 */
[----:B------:R-:W2:Y:S02]  /*1320*/  LDC.64 R156, c[0x0][0x590] ;  /* 0x00016400ff9c7b82 */ /* 0x000ea40000000a00 */
[----:B--2---:R2:W5:Y:S01]  /*1330*/  LDG.E R156, desc[UR36][R156.64] ;  /* 0x000000249c9c7981 */ /* 0x004562000c1e1900 */
[----:B------:R-:W-:Y:S05]  /*1340*/  BRA `(.L_x_16) ;  /* 0x0000000000087947 */ /* 0x000fea0003800000 */
.L_x_17:
[----:B------:R-:W-:Y:S02]  /*1350*/  ULDC UR4, c[0x0][0x584] ;  /* 0x0001610000047ab9 */ /* 0x000fe40000000800 */
[----:B------:R-:W-:-:S07]  /*1360*/  IMAD.U32 R156, RZ, RZ, UR4 ;  /* 0x00000004ff9c7e24 */ /* 0x000fce000f8e00ff */
.L_x_16:
[----:B------:R-:W-:-:S13]  /*1370*/  LOP3.LUT P0, RZ, R0, 0xff, RZ, 0xc0, !PT ;  /* 0x000000ff00ff7812 */ /* 0x000fda000780c0ff */
[----:B------:R-:W-:Y:S05]  /*1380*/  @!P0 EXIT ;  /* 0x000000000000894d */ /* 0x000fea0003800000 */
[----:B------:R-:W-:Y:S01]  /*1390*/  ULDC UR4, c[0x0][0x28c] ;  /* 0x0000a30000047ab9 */ /* 0x000fe20000000800 */
[----:B------:R-:W-:Y:S01]  /*13a0*/  UMOV UR38, URZ ;  /* 0x0000003f00267c82 */ /* 0x000fe20008000000 */
[----:B------:R-:W-:Y:S01]  /*13b0*/  UIADD3 UR4, UR4, 0x1f, URZ ;  /* 0x0000001f04047890 */ /* 0x000fe2000fffe03f */
[----:B------:R-:W-:-:S03]  /*13c0*/  UMOV UR39, URZ ;  /* 0x0000003f00277c82 */ /* 0x000fc60008000000 */
[----:B------:R-:W-:-:S04]  /*13d0*/  USHF.R.S32.HI UR5, URZ, 0x1f, UR4 ;  /* 0x0000001f3f057899 */ /* 0x000fc80008011404 */
[----:B------:R-:W-:-:S04]  /*13e0*/  ULEA.HI UR5, UR5, UR4, URZ, 0x5 ;  /* 0x0000000405057291 */ /* 0x000fc8000f8f283f */
[----:B------:R-:W-:-:S12]  /*13f0*/  USHF.R.S32.HI UR40, URZ, 0x5, UR5 ;  /* 0x000000053f287899 */ /* 0x000fd80008011405 */
.L_x_297:
[----:B------:R-:W-:Y:S01]  /*1400*/  LOP3.LUT R0, R18, 0x80, RZ, 0xc0, !PT ;  /* 0x0000008012007812 */ /* 0x000fe200078ec0ff */
[----:B------:R-:W3:Y:S01]  /*1410*/  S2UR UR7, SR_CgaCtaId ;  /* 0x00000000000779c3 */ /* 0x000ee20000008800 */
[----:B------:R-:W-:Y:S02]  /*1420*/  UMOV UR6, 0x400 ;  /* 0x0000040000067882 */ /* 0x000fe40000000000 */
[----:B------:R-:W-:-:S06]  /*1430*/  SHF.R.U32.HI R0, RZ, 0x7, R0 ;  /* 0x00000007ff007819 */ /* 0x000fcc0000011600 */
[----:B----4-:R-:W4:Y:S01]  /*1440*/  SHFL.IDX PT, R0, R0, RZ, 0x1f ;  /* 0x00001fff00007589 */ /* 0x010f2200000e0000 */
[----:B---3--:R-:W-:Y:S01]  /*1450*/  ULEA UR6, UR7, UR6, 0x18 ;  /* 0x0000000607067291 */ /* 0x008fe2000f8ec03f */
[----:B----4-:R-:W-:-:S13]  /*1460*/  R2UR UR4, R0 ;  /* 0x00000000000472ca */ /* 0x010fda00000e0000 */
[----:B------:R-:W-:-:S04]  /*1470*/  ULEA.HI UR5, UR4, UR4, URZ, 0x1 ;  /* 0x0000000404057291 */ /* 0x000fc8000f8f083f */
[----:B------:R-:W-:-:S04]  /*1480*/  ULOP3.LUT UR5, UR5, 0x1ffffe, URZ, 0xc0, !UPT ;  /* 0x001ffffe05057892 */ /* 0x000fc8000f8ec03f */
[----:B------:R-:W-:-:S03]  /*1490*/  UIADD3 UR5, UR4, -UR5, URZ ;  /* 0x8000000504057290 */ /* 0x000fc6000fffe03f */
[----:B------:R-:W-:Y:S01]  /*14a0*/  ULDC UR4, c[0x0][0x28c] ;  /* 0x0000a30000047ab9 */ /* 0x000fe20000000800 */
[----:B------:R-:W-:Y:S01]  /*14b0*/  ULEA UR5, UR5, UR6, 0xb ;  /* 0x0000000605057291 */ /* 0x000fe2000f8e583f */
[----:B------:R-:W-:-:S03]  /*14c0*/  ISETP.LT.AND P0, PT, RZ, UR4, PT ;  /* 0x00000004ff007c0c */ /* 0x000fc6000bf01270 */
[----:B------:R-:W-:-:S04]  /*14d0*/  UIADD3 UR5, UR5, 0x200, URZ ;  /* 0x0000020005057890 */ /* 0x000fc8000fffe03f */
[----:B------:R-:W-:-:S04]  /*14e0*/  USHF.R.U32.HI UR5, URZ, 0x4, UR5 ;  /* 0x000000043f057899 */ /* 0x000fc80008011605 */
[----:B------:R-:W-:-:S04]  /*14f0*/  ULOP3.LUT UR5, UR5, 0x3fff, URZ, 0xc0, !UPT ;  /* 0x00003fff05057892 */ /* 0x000fc8000f8ec03f */
[----:B------:R-:W-:Y:S01]  /*1500*/  ULOP3.LUT UR41, UR5, 0x10000, URZ, 0xfc, !UPT ;  /* 0x0001000005297892 */ /* 0x000fe2000f8efc3f */
[----:B01----:R-:W-:Y:S11]  /*1510*/  @P0 BRA `(.L_x_18) ;  /* 0x0000000000400947 */ /* 0x003ff60003800000 */
[----:B------:R-:W-:Y:S01]  /*1520*/  MOV R0, 0x0 ;  /* 0x0000000000007802 */ /* 0x000fe20000000f00 */
[----:B------:R-:W-:Y:S01]  /*1530*/  ULDC.64 UR4, c[0x4][0x68] ;  /* 0x01001a0000047ab9 */ /* 0x000fe20000000a00 */
[----:B------:R-:W-:Y:S01]  /*1540*/  ULDC.64 UR6, c[0x4][0x8] ;  /* 0x0100020000067ab9 */ /* 0x000fe20000000a00 */
[----:B01----:R-:W-:Y:S01]  /*1550*/  IMAD.U32 R4, RZ, RZ, UR4 ;  /* 0x00000004ff047e24 */ /* 0x003fe2000f8e00ff */
[----:B------:R0:W1:Y:S01]  /*1560*/  LDC.64 R14, c[0x4][R0] ;  /* 0x01000000000e7b82 */ /* 0x0000620000000a00 */
[----:B------:R-:W-:Y:S01]  /*1570*/  IMAD.U32 R5, RZ, RZ, UR5 ;  /* 0x00000005ff057e24 */ /* 0x000fe2000f8e00ff */
[----:B------:R-:W-:Y:S01]  /*1580*/  ULDC.64 UR4, c[0x4][0x70] ;  /* 0x01001c0000047ab9 */ /* 0x000fe20000000a00 */
[----:B------:R-:W-:Y:S02]  /*1590*/  IMAD.U32 R10, RZ, RZ, UR6 ;  /* 0x00000006ff0a7e24 */ /* 0x000fe4000f8e00ff */
[----:B------:R-:W-:Y:S02]  /*15a0*/  IMAD.U32 R6, RZ, RZ, UR4 ;  /* 0x00000004ff067e24 */ /* 0x000fe4000f8e00ff */
[----:B------:R-:W-:-:S02]  /*15b0*/  IMAD.U32 R7, RZ, RZ, UR5 ;  /* 0x00000005ff077e24 */ /* 0x000fc4000f8e00ff */
[----:B------:R-:W-:Y:S02]  /*15c0*/  IMAD.U32 R11, RZ, RZ, UR7 ;  /* 0x00000007ff0b7e24 */ /* 0x000fe4000f8e00ff */
[----:B------:R-:W-:Y:S02]  /*15d0*/  IMAD.MOV.U32 R8, RZ, RZ, 0x1e1 ;  /* 0x000001e1ff087424 */ /* 0x000fe400078e00ff */
[----:B------:R-:W-:Y:S02]  /*15e0*/  IMAD.MOV.U32 R12, RZ, RZ, 0x1 ;  /* 0x00000001ff0c7424 */ /* 0x000fe400078e00ff */
[----:B0-----:R-:W-:-:S07]  /*15f0*/  IMAD.MOV.U32 R13, RZ, RZ, RZ ;  /* 0x000000ffff0d7224 */ /* 0x001fce00078e00ff */
[----:B------:R-:W-:-:S07]  /*1600*/  LEPC R20, `(.L_x_18) ;  /* 0x000000001014794e */ /* 0x000fce0000000000 */
[----:B-12--5:R-:W-:Y:S05]  /*1610*/  CALL.ABS.NOINC R14 ;  /* 0x000000000e007343 */ /* 0x026fea0003c00000 */
.L_x_18:
[----:B------:R-:W-:-:S04]  /*1620*/  LOP3.LUT R0, R19, 0x1, RZ, 0xfc, !PT ;  /* 0x0000000113007812 */ /* 0x000fc800078efcff */
[----:B------:R-:W-:-:S13]  /*1630*/  ISETP.NE.AND P0, PT, R0, 0x3, PT ;  /* 0x000000030000780c */ /* 0x000fda0003f05270 */
[----:B------:R-:W-:Y:S05]  /*1640*/  @!P0 BRA `(.L_x_19) ;  /* 0x0000000000048947 */ /* 0x000fea0003800000 */
[----:B------:R-:W-:Y:S01]  /*1650*/  BPT.TRAP 0x1 ;  /* 0x000000040000795c */ /* 0x000fe20000300000 */
.L_x_19:
[----:B------:R-:W3:Y:S01]  /*1660*/  S2UR UR5, SR_CgaCtaId ;  /* 0x00000000000579c3 */ /* 0x000ee20000008800 */
[----:B------:R-:W-:Y:S01]  /*1670*/  UMOV UR4, 0x400 ;  /* 0x0000040000047882 */ /* 0x000fe20000000000 */
[----:B------:R-:W-:Y:S02]  /*1680*/  IMAD.U32 R0, RZ, RZ, UR38 ;  /* 0x00000026ff007e24 */ /* 0x000fe4000f8e00ff */
[----:B------:R-:W-:-:S03]  /*1690*/  IMAD.U32 R3, RZ, RZ, UR39 ;  /* 0x00000027ff037e24 */ /* 0x000fc6000f8e00ff */
[----:B------:R-:W-:Y:S01]  /*16a0*/  SHF.L.U32 R0, R0, 0x1f, RZ ;  /* 0x0000001f00007819 */ /* 0x000fe200000006ff */
[----:B---3--:R-:W-:-:S06]  /*16b0*/  ULEA UR4, UR5, UR4, 0x18 ;  /* 0x0000000405047291 */ /* 0x008fcc000f8ec03f */
[----:B------:R-:W-:-:S04]  /*16c0*/  IMAD.U32 R6, RZ, RZ, UR4 ;  /* 0x00000004ff067e24 */ /* 0x000fc8000f8e00ff */
[----:B------:R-:W-:-:S04]  /*16d0*/  IMAD R3, R3, 0x8, R6 ;  /* 0x0000000803037824 */ /* 0x000fc800078e0206 */
[----:B------:R3:W4:Y:S01]  /*16e0*/  SYNCS.PHASECHK.TRANS64.TRYWAIT P1, [R3+URZ], R0 ;  /* 0x00000000030075a7 */ /* 0x000722000802017f */
[----:B------:R-:W-:Y:S05]  /*16f0*/  @!P0 BRA `(.L_x_20) ;  /* 0x0000000000048947 */ /* 0x000fea0003800000 */
[----:B------:R-:W-:Y:S01]  /*1700*/  BPT.TRAP 0x1 ;  /* 0x000000040000795c */ /* 0x000fe20000300000 */
.L_x_20:
[----:B----4-:R-:W-:Y:S05]  /*1710*/  @P1 BRA `(.L_x_21) ;  /* 0x0000000000081947 */ /* 0x010fea0003800000 */
[----:B------:R-:W4:Y:S02]  /*1720*/  SYNCS.PHASECHK.TRANS64.TRYWAIT P1, [R3+URZ], R0 ;  /* 0x00000000030075a7 */ /* 0x000f24000802017f */
[----:B----4-:R-:W-:Y:S05]  /*1730*/  @!P1 BRA `(.L_x_22) ;  /* 0x00000090008c9947 */ /* 0x010fea0003800000 */
.L_x_21:
[----:B------:R-:W-:-:S04]  /*1740*/  UISETP.LT.AND UP0, UPT, UR40, 0x1, UPT ;  /* 0x000000012800788c */ /* 0x000fc8000bf01270 */
[----:B------:R-:W-:-:S06]  /*1750*/  USEL UR4, UR40, 0x1, UP0 ;  /* 0x0000000128047887 */ /* 0x000fcc0008000000 */
[----:B---34-:R-:W-:Y:S01]  /*1760*/  IMAD.U32 R0, RZ, RZ, UR4 ;  /* 0x00000004ff007e24 */ /* 0x018fe2000f8e00ff */
[----:B------:R-:W-:Y:S05]  /*1770*/  WARPSYNC.ALL ;  /* 0x0000000000007948 */ /* 0x000fea0003800000 */
[----:B------:R-:W-:-:S04]  /*1780*/  IADD3 R0, -R0, UR40, RZ ;  /* 0x0000002800007c10 */ /* 0x000fc8000fffe1ff */
[----:B------:R-:W-:Y:S02]  /*1790*/  ISETP.GE.AND P1, PT, R0, 0x1, PT ;  /* 0x000000010000780c */ /* 0x000fe40003f26270 */
[----:B------:R-:W-:Y:S01]  /*17a0*/  R2UR UR4, R6 ;  /* 0x00000000060472ca */ /* 0x000fe200000e0000 */
[----:B------:R-:W-:Y:S01]  /*17b0*/  WARPGROUP.ARRIVE ;  /* 0x00000000000079c5 */ /* 0x000fe20000000000 */
[----:B------:R-:W-:Y:S01]  /*17c0*/  UMOV UR5, 0xc0000010 ;  /* 0xc000001000057882 */ /* 0x000fe20000000000 */
[----:B------:R-:W-:-:S10]  /*17d0*/  UMOV UR7, 0xc0000010 ;  /* 0xc000001000077882 */ /* 0x000fd40000000000 */
[----:B------:R-:W-:-:S04]  /*17e0*/  UIADD3 UR4, UR4, 0x24200, URZ ;  /* 0x0002420004047890 */ /* 0x000fc8000fffe03f */
[----:B------:R-:W-:-:S04]  /*17f0*/  USHF.R.U32.HI UR4, URZ, 0x4, UR4 ;  /* 0x000000043f047899 */ /* 0x000fc80008011604 */
[----:B------:R-:W-:-:S04]  /*1800*/  ULOP3.LUT UR4, UR4, 0x3fff, URZ, 0xc0, !UPT ;  /* 0x00003fff04047892 */ /* 0x000fc8000f8ec03f */
[----:B------:R-:W-:Y:S02]  /*1810*/  ULOP3.LUT UR9, UR4, 0x10000, URZ, 0xfc, !UPT ;  /* 0x0001000004097892 */ /* 0x000fe4000f8efc3f */
[----:B------:R-:W-:Y:S02]  /*1820*/  ULEA UR4, UR39, UR41, 0x9 ;  /* 0x0000002927047291 */ /* 0x000fe4000f8e483f */
[----:B------:R-:W-:-:S09]  /*1830*/  ULEA UR6, UR39, UR9, 0x8 ;  /* 0x0000000927067291 */ /* 0x000fd2000f8e403f */
[----:B------:R-:W-:Y:S01]  /*1840*/  IGMMA.64x128x32.S8.S8 R88, gdesc[UR4], RZ, !UPT, gsb0 ;  /* 0x03600000045879f1 */ /* 0x000fe2000c0410ff */
[----:B------:R-:W-:Y:S01]  /*1850*/  UIADD3 UR4, UR4, 0x100, URZ ;  /* 0x0000010004047890 */ /* 0x000fe2000fffe03f */
[----:B------:R-:W-:Y:S01]  /*1860*/  UMOV UR5, 0xc0000010 ;  /* 0xc000001000057882 */ /* 0x000fe20000000000 */
[----:B------:R-:W-:Y:S02]  /*1870*/  WARPGROUP.DEPBAR.LE gsb0, 0x0 ;  /* 0x00008000000079c5 */ /* 0x000fe40000010000 */
[----:B------:R-:W-:-:S06]  /*1880*/  WARPGROUP.ARRIVE ;  /* 0x00000000000079c5 */ /* 0x000fcc0000000000 */
[----:B------:R-:W-:Y:S03]  /*1890*/  IGMMA.64x128x32.S8.S8 R24, gdesc[UR4], RZ, !UPT, gsb0 ;  /* 0x03600000041879f1 */ /* 0x000fe6000c0410ff */
[----:B------:R-:W-:Y:S02]  /*18a0*/  WARPGROUP.DEPBAR.LE gsb0, 0x0 ;  /* 0x00008000000079c5 */ /* 0x000fe40000010000 */
[----:B------:R-:W-:Y:S05]  /*18b0*/  @!P1 BRA `(.L_x_23) ;  /* 0x0000000000dc9947 */ /* 0x000fea0003800000 */
[----:B------:R-:W-:Y:S02]  /*18c0*/  UIADD3 UR4, UR39, 0x1, URZ ;  /* 0x0000000127047890 */ /* 0x000fe4000fffe03f */
[----:B------:R-:W-:Y:S02]  /*18d0*/  IMAD.U32 R3, RZ, RZ, UR39 ;  /* 0x00000027ff037e24 */ /* 0x000fe4000f8e00ff */
[----:B------:R-:W-:-:S04]  /*18e0*/  UISETP.NE.AND UP0, UPT, UR4, 0x12, UPT ;  /* 0x000000120400788c */ /* 0x000fc8000bf05270 */
[----:B------:R-:W-:Y:S02]  /*18f0*/  USEL UR5, URZ, 0x1, UP0 ;  /* 0x000000013f057887 */ /* 0x000fe40008000000 */
[----:B------:R-:W-:Y:S02]  /*1900*/  USEL UR8, UR4, URZ, UP0 ;  /* 0x0000003f04087287 */ /* 0x000fe40008000000 */
[----:B------:R-:W-:-:S06]  /*1910*/  ULOP3.LUT UR5, UR38, UR5, URZ, 0x3c, !UPT ;  /* 0x0000000526057292 */ /* 0x000fcc000f8e3c3f */
[----:B------:R-:W-:-:S07]  /*1920*/  IMAD.U32 R7, RZ, RZ, UR5 ;  /* 0x00000005ff077e24 */ /* 0x000fce000f8e00ff */
.L_x_30:
[----:B------:R-:W-:Y:S05]  /*1930*/  @!P0 BRA `(.L_x_24) ;  /* 0x0000000000048947 */ /* 0x000fea0003800000 */
[----:B------:R-:W-:Y:S01]  /*1940*/  BPT.TRAP 0x1 ;  /* 0x000000040000795c */ /* 0x000fe20000300000 */
.L_x_24:
[----:B------:R-:W3:Y:S01]  /*1950*/  S2UR UR5, SR_CgaCtaId ;  /* 0x00000000000579c3 */ /* 0x000ee20000008800 */
[----:B------:R-:W-:Y:S01]  /*1960*/  UMOV UR4, 0x400 ;  /* 0x0000040000047882 */ /* 0x000fe20000000000 */
[----:B01----:R-:W-:Y:S01]  /*1970*/  IMAD.U32 R5, RZ, RZ, UR8 ;  /* 0x00000008ff057e24 */ /* 0x003fe2000f8e00ff */
[----:B------:R-:W-:Y:S01]  /*1980*/  SHF.L.U32 R4, R7, 0x1f, RZ ;  /* 0x0000001f07047819 */ /* 0x000fe200000006ff */
[----:B---3--:R-:W-:-:S06]  /*1990*/  ULEA UR4, UR5, UR4, 0x18 ;  /* 0x0000000405047291 */ /* 0x008fcc000f8ec03f */
[----:B------:R-:W-:-:S04]  /*19a0*/  IMAD.U32 R6, RZ, RZ, UR4 ;  /* 0x00000004ff067e24 */ /* 0x000fc8000f8e00ff */
[----:B------:R-:W-:-:S04]  /*19b0*/  IMAD R5, R5, 0x8, R6 ;  /* 0x0000000805057824 */ /* 0x000fc800078e0206 */
[----:B------:R0:W1:Y:S01]  /*19c0*/  SYNCS.PHASECHK.TRANS64.TRYWAIT P1, [R5+URZ], R4 ;  /* 0x00000004050075a7 */ /* 0x000062000802017f */
[----:B------:R-:W-:Y:S05]  /*19d0*/  @!P0 BRA `(.L_x_25) ;  /* 0x0000000000048947 */ /* 0x000fea0003800000 */
[----:B------:R-:W-:Y:S01]  /*19e0*/  BPT.TRAP 0x1 ;  /* 0x000000040000795c */ /* 0x000fe20000300000 */
.L_x_25:
[----:B-1----:R-:W-:Y:S05]  /*19f0*/  @P1 BRA `(.L_x_26) ;  /* 0x0000000000081947 */ /* 0x002fea0003800000 */
[----:B------:R-:W1:Y:S02]  /*1a00*/  SYNCS.PHASECHK.TRANS64.TRYWAIT P1, [R5+URZ], R4 ;  /* 0x00000004050075a7 */ /* 0x000e64000802017f */
[----:B-1----:R-:W-:Y:S05]  /*1a10*/  @!P1 BRA `(.L_x_27) ;  /* 0x0000008c00e89947 */ /* 0x002fea0003800000 */
.L_x_26:
[----:B------:R-:W-:Y:S01]  /*1a20*/  ULEA UR4, UR8, UR41, 0x9 ;  /* 0x0000002908047291 */ /* 0x000fe2000f8e483f */
[----:B------:R-:W-:Y:S01]  /*1a30*/  WARPGROUP.ARRIVE ;  /* 0x00000000000079c5 */ /* 0x000fe20000000000 */
[----:B------:R-:W-:Y:S01]  /*1a40*/  ULEA UR6, UR8, UR9, 0x8 ;  /* 0x0000000908067291 */ /* 0x000fe2000f8e403f */
[----:B------:R-:W-:Y:S01]  /*1a50*/  UMOV UR5, 0xc0000010 ;  /* 0xc000001000057882 */ /* 0x000fe20000000000 */
[----:B------:R-:W-:-:S07]  /*1a60*/  UMOV UR7, 0xc0000010 ;  /* 0xc000001000077882 */ /* 0x000fce0000000000 */
[----:B------:R-:W-:Y:S01]  /*1a70*/  IGMMA.64x128x32.S8.S8 R88, gdesc[UR4], R88, gsb0 ;  /* 0x03600000045879f1 */ /* 0x000fe20008041058 */
[----:B------:R-:W-:Y:S01]  /*1a80*/  UIADD3 UR4, UR4, 0x100, URZ ;  /* 0x0000010004047890 */ /* 0x000fe2000fffe03f */
[----:B------:R-:W-:Y:S01]  /*1a90*/  UMOV UR5, 0xc0000010 ;  /* 0xc000001000057882 */ /* 0x000fe20000000000 */
[----:B------:R-:W-:Y:S02]  /*1aa0*/  WARPGROUP.DEPBAR.LE gsb0, 0x0 ;  /* 0x00008000000079c5 */ /* 0x000fe40000010000 */
[----:B------:R-:W-:-:S06]  /*1ab0*/  WARPGROUP.ARRIVE ;  /* 0x00000000000079c5 */ /* 0x000fcc0000000000 */
[----:B------:R-:W-:Y:S03]  /*1ac0*/  IGMMA.64x128x32.S8.S8 R24, gdesc[UR4], R24, gsb0 ;  /* 0x03600000041879f1 */ /* 0x000fe60008041018 */
[----:B------:R-:W-:Y:S02]  /*1ad0*/  WARPGROUP.DEPBAR.LE gsb0, 0x0 ;  /* 0x00008000000079c5 */ /* 0x000fe40000010000 */
[----:B------:R-:W-:Y:S05]  /*1ae0*/  @!P0 BRA `(.L_x_28) ;  /* 0x0000000000048947 */ /* 0x000fea0003800000 */
[----:B------:R-:W-:Y:S01]  /*1af0*/  BPT.TRAP 0x1 ;  /* 0x000000040000795c */ /* 0x000fe20000300000 */
.L_x_28:
[----:B------:R-:W-:-:S13]  /*1b00*/  ISETP.NE.AND P1, PT, R23, RZ, PT ;  /* 0x000000ff1700720c */ /* 0x000fda0003f25270 */
[----:B01----:R-:W-:-:S04]  /*1b10*/  @P1 IMAD R4, R3, 0x8, R6 ;  /* 0x0000000803041824 */ /* 0x003fc800078e0206 */
[----:B------:R-:W-:-:S05]  /*1b20*/  @P1 VIADD R5, R4, 0x90 ;  /* 0x0000009004051836 */ /* 0x000fca0000000000 */
[----:B------:R-:W-:-:S04]  /*1b30*/  @P1 PRMT R5, R152, 0x654, R5 ;  /* 0x0000065498051816 */ /* 0x000fc80000000005 */
[----:B------:R0:W-:Y:S01]  /*1b40*/  @P1 SYNCS.ARRIVE.TRANS64.RED.A1T0 RZ, [R5+URZ], RZ ;  /* 0x000000ff05ff19a7 */ /* 0x0001e2000810043f */
[----:B------:R-:W-:-:S13]  /*1b50*/  ISETP.GT.U32.AND P1, PT, R19, 0x1, PT ;  /* 0x000000011300780c */ /* 0x000fda0003f24070 */
[----:B0-----:R-:W-:Y:S05]  /*1b60*/  @P1 BRA `(.L_x_29) ;  /* 0x0000000000041947 */ /* 0x001fea0003800000 */
[----:B------:R-:W-:Y:S01]  /*1b70*/  BPT.TRAP 0x1 ;  /* 0x000000040000795c */ /* 0x000fe20000300000 */
.L_x_29:
[----:B------:R-:W-:Y:S01]  /*1b80*/  UIADD3 UR8, UR8, 0x1, URZ ;  /* 0x0000000108087890 */ /* 0x000fe2000fffe03f */
[C---:B------:R-:W-:Y:S01]  /*1b90*/  ISETP.GT.AND P2, PT, R0.reuse, 0x1, PT ;  /* 0x000000010000780c */ /* 0x040fe20003f44270 */
[----:B------:R-:W-:Y:S02]  /*1ba0*/  VIADD R3, R3, 0x1 ;  /* 0x0000000103037836 */ /* 0x000fe40000000000 */
[----:B------:R-:W-:Y:S01]  /*1bb0*/  UISETP.NE.AND UP0, UPT, UR8, 0x12, UPT ;  /* 0x000000120800788c */ /* 0x000fe2000bf05270 */
[----:B------:R-:W-:Y:S02]  /*1bc0*/  VIADD R0, R0, 0xffffffff ;  /* 0xffffffff00007836 */ /* 0x000fe40000000000 */
[C---:B------:R-:W-:Y:S01]  /*1bd0*/  ISETP.NE.AND P1, PT, R3.reuse, 0x12, PT ;  /* 0x000000120300780c */ /* 0x040fe20003f25270 */
[----:B------:R-:W-:Y:S02]  /*1be0*/  USEL UR4, URZ, 0x1, UP0 ;  /* 0x000000013f047887 */ /* 0x000fe40008000000 */
[----:B------:R-:W-:Y:S01]  /*1bf0*/  USEL UR8, UR8, URZ, UP0 ;  /* 0x0000003f08087287 */ /* 0x000fe20008000000 */
[----:B------:R-:W-:-:S03]  /*1c00*/  SEL R3, R3, RZ, P1 ;  /* 0x000000ff03037207 */ /* 0x000fc60000800000 */
[----:B------:R-:W-:Y:S01]  /*1c10*/  LOP3.LUT R7, R7, UR4, RZ, 0x3c, !PT ;  /* 0x0000000407077c12 */ /* 0x000fe2000f8e3cff */
[----:B------:R-:W-:Y:S07]  /*1c20*/  @P2 BRA `(.L_x_30) ;  /* 0xfffffffc00402947 */ /* 0x000fee000383ffff */
.L_x_23:
[----:B------:R-:W3:Y:S02]  /*1c30*/  LDC R0, c[0x0][0x28c] ;  /* 0x0000a300ff007b82 */ /* 0x000ee40000000800 */
[----:B---3--:R-:W-:-:S13]  /*1c40*/  ISETP.GE.AND P1, PT, R0, 0x1, PT ;  /* 0x000000010000780c */ /* 0x008fda0003f26270 */
[----:B------:R-:W-:Y:S05]  /*1c50*/  @!P1 BRA `(.L_x_31) ;  /* 0x0000000000509947 */ /* 0x000fea0003800000 */
[----:B------:R-:W-:Y:S05]  /*1c60*/  @!P0 BRA `(.L_x_32) ;  /* 0x0000000000048947 */ /* 0x000fea0003800000 */
[----:B------:R-:W-:Y:S01]  /*1c70*/  BPT.TRAP 0x1 ;  /* 0x000000040000795c */ /* 0x000fe20000300000 */
.L_x_32:
[----:B------:R-:W-:Y:S01]  /*1c80*/  ISETP.NE.AND P0, PT, R23, RZ, PT ;  /* 0x000000ff1700720c */ /* 0x000fe20003f05270 */
[----:B------:R-:W-:Y:S01]  /*1c90*/  BSSY B0, `(.L_x_33) ;  /* 0x000000e000007945 */ /* 0x000fe20003800000 */
[----:B------:R-:W-:-:S11]  /*1ca0*/  ISETP.GT.U32.AND P1, PT, R19, 0x1, PT ;  /* 0x000000011300780c */ /* 0x000fd60003f24070 */
[----:B------:R-:W-:Y:S05]  /*1cb0*/  @!P0 BRA `(.L_x_34) ;  /* 0x00000000002c8947 */ /* 0x000fea0003800000 */
[----:B------:R-:W-:-:S04]  /*1cc0*/  UISETP.LT.AND UP0, UPT, UR40, 0x1, UPT ;  /* 0x000000012800788c */ /* 0x000fc8000bf01270 */
[----:B------:R-:W-:-:S04]  /*1cd0*/  USEL UR6, UR40, 0x1, UP0 ;  /* 0x0000000128067887 */ /* 0x000fc80008000000 */
[----:B------:R-:W-:-:S04]  /*1ce0*/  UIADD3 UR6, UR39, UR40, -UR6 ;  /* 0x0000002827067290 */ /* 0x000fc8000fffe806 */
[----:B------:R-:W-:-:S04]  /*1cf0*/  UIMAD.WIDE.U32 UR4, UR6, 0x38e38e39, URZ ;  /* 0x38e38e39060478a5 */ /* 0x000fc8000f8e003f */
[----:B------:R-:W-:-:S04]  /*1d00*/  USHF.R.U32.HI UR4, URZ, 0x2, UR5 ;  /* 0x000000023f047899 */ /* 0x000fc80008011605 */
[----:B------:R-:W-:-:S06]  /*1d10*/  UIMAD UR6, UR4, -0x12, UR6 ;  /* 0xffffffee040678a4 */ /* 0x000fcc000f8e0206 */
[----:B------:R-:W-:-:S04]  /*1d20*/  IMAD.U32 R3, RZ, RZ, UR6 ;  /* 0x00000006ff037e24 */ /* 0x000fc8000f8e00ff */
[----:B------:R-:W-:-:S04]  /*1d30*/  IMAD R0, R3, 0x8, R6 ;  /* 0x0000000803007824 */ /* 0x000fc800078e0206 */
[----:B------:R-:W-:-:S05]  /*1d40*/  VIADD R3, R0, 0x90 ;  /* 0x0000009000037836 */ /* 0x000fca0000000000 */
[----:B------:R-:W-:-:S04]  /*1d50*/  PRMT R3, R152, 0x654, R3 ;  /* 0x0000065498037816 */ /* 0x000fc80000000003 */
[----:B------:R3:W-:Y:S03]  /*1d60*/  SYNCS.ARRIVE.TRANS64.RED.A1T0 RZ, [R3+URZ], RZ ;  /* 0x000000ff03ff79a7 */ /* 0x0007e6000810043f */
.L_x_34:
[----:B------:R-:W-:Y:S05]  /*1d70*/  BSYNC B0 ;  /* 0x0000000000007941 */ /* 0x000fea0003800000 */
.L_x_33:
[----:B------:R-:W-:Y:S05]  /*1d80*/  @P1 BRA `(.L_x_31) ;  /* 0x0000000000041947 */ /* 0x000fea0003800000 */
[----:B------:R-:W-:Y:S01]  /*1d90*/  BPT.TRAP 0x1 ;  /* 0x000000040000795c */ /* 0x000fe20000300000 */
.L_x_31:
[----:B------:R-:W4:Y:S01]  /*1da0*/  LDC R6, c[0x0][0x288] ;  /* 0x0000a200ff067b82 */ /* 0x000f220000000800 */
[----:B------:R-:W-:Y:S01]  /*1db0*/  IMAD.SHL.U32 R9, R153, 0x80, RZ ;  /* 0x0000008099097824 */ /* 0x000fe200078e00ff */
[--C-:B------:R-:W-:Y:S01]  /*1dc0*/  SHF.R.U32.HI R0, RZ, 0x2, R18.reuse ;  /* 0x00000002ff007819 */ /* 0x100fe20000011612 */
[----:B------:R-:W-:Y:S01]  /*1dd0*/  UIADD3 UR39, UR40, UR39, URZ ;  /* 0x0000002728277290 */ /* 0x000fe2000fffe03f */
[----:B01----:R-:W-:Y:S01]  /*1de0*/  SHF.R.U32.HI R5, RZ, 0x7, R18 ;  /* 0x00000007ff057819 */ /* 0x003fe20000011612 */
[----:B------:R-:W-:Y:S01]  /*1df0*/  IMAD.SHL.U32 R11, R154, 0x100, RZ ;  /* 0x000001009a0b7824 */ /* 0x000fe200078e00ff */
[----:B------:R-:W-:Y:S01]  /*1e00*/  LOP3.LUT R4, R18, 0x60, RZ, 0xc0, !PT ;  /* 0x0000006012047812 */ /* 0x000fe200078ec0ff */
[----:B------:R-:W-:Y:S01]  /*1e10*/  UISETP.GT.U32.AND UP0, UPT, UR39, 0x11, UPT ;  /* 0x000000112700788c */ /* 0x000fe2000bf04070 */
[----:B---3--:R-:W-:Y:S01]  /*1e20*/  LOP3.LUT R3, R0, 0x7, RZ, 0xc0, !PT ;  /* 0x0000000700037812 */ /* 0x008fe200078ec0ff */
[----:B------:R-:W-:Y:S01]  /*1e30*/  IMAD.SHL.U32 R14, R18, 0x2, RZ ;  /* 0x00000002120e7824 */ /* 0x000fe200078e00ff */
[----:B------:R-:W-:Y:S01]  /*1e40*/  LOP3.LUT R0, R5, 0x1, RZ, 0xc0, !PT ;  /* 0x0000000105007812 */ /* 0x000fe200078ec0ff */
[----:B------:R-:W-:Y:S01]  /*1e50*/  ULDC UR7, c[0x0][0x284] ;  /* 0x0000a10000077ab9 */ /* 0x000fe20000000800 */
[----:B------:R-:W-:Y:S01]  /*1e60*/  SHF.R.U32.HI R8, RZ, 0x1, R4 ;  /* 0x00000001ff087819 */ /* 0x000fe20000011604 */
[----:B------:R-:W-:Y:S01]  /*1e70*/  UISETP.LT.U32.AND UP0, UPT, UR40, 0x12, UP0 ;  /* 0x000000122800788c */ /* 0x000fe20008701070 */
[----:B------:R-:W-:Y:S01]  /*1e80*/  SHF.R.S32.HI R162, RZ, 0x1f, R22 ;  /* 0x0000001fffa27819 */ /* 0x000fe20000011416 */
[----:B------:R-:W-:Y:S01]  /*1e90*/  UISETP.GE.U32.AND UP1, UPT, UR40, 0x12, UPT ;  /* 0x000000122800788c */ /* 0x000fe2000bf26070 */
[----:B------:R-:W-:Y:S01]  /*1ea0*/  IMAD.SHL.U32 R10, R0, 0x40, RZ ;  /* 0x00000040000a7824 */ /* 0x000fe200078e00ff */
[----:B------:R-:W-:Y:S01]  /*1eb0*/  IADD3 R5, RZ, -R8, -R3 ;  /* 0x80000008ff057210 */ /* 0x000fe20007ffe803 */
[----:B------:R-:W-:Y:S01]  /*1ec0*/  ULDC.64 UR8, c[0x0][0x5d0] ;  /* 0x0001740000087ab9 */ /* 0x000fe20000000a00 */
[C---:B------:R-:W-:Y:S01]  /*1ed0*/  LOP3.LUT R14, R9.reuse, 0x6, R14, 0xf8, !PT ;  /* 0x00000006090e7812 */ /* 0x040fe200078ef80e */
[----:B------:R-:W-:Y:S01]  /*1ee0*/  UIMAD.WIDE.U32 UR4, UR39, 0x38e38e39, URZ ;  /* 0x38e38e39270478a5 */ /* 0x000fe2000f8e003f */
[----:B------:R-:W-:Y:S01]  /*1ef0*/  LOP3.LUT R4, R18, 0x3, RZ, 0xc0, !PT ;  /* 0x0000000312047812 */ /* 0x000fe200078ec0ff */
[----:B------:R-:W-:Y:S01]  /*1f00*/  USEL UR6, URZ, 0x1, !UP0 ;  /* 0x000000013f067887 */ /* 0x000fe2000c000000 */
[----:B------:R-:W-:Y:S01]  /*1f10*/  IMAD R7, R162, UR8, RZ ;  /* 0x00000008a2077c24 */ /* 0x000fe2000f8e02ff */
[----:B----4-:R-:W-:Y:S01]  /*1f20*/  ISETP.GE.AND P0, PT, R9, R6, PT ;  /* 0x000000060900720c */ /* 0x010fe20003f06270 */
[----:B------:R-:W-:Y:S01]  /*1f30*/  IMAD R0, R0, -0x40, R5 ;  /* 0xffffffc000007824 */ /* 0x000fe200078e0205 */
[----:B------:R-:W-:Y:S01]  /*1f40*/  SHF.R.S32.HI R15, RZ, 0x1f, R14 ;  /* 0x0000001fff0f7819 */ /* 0x000fe2000001140e */
[----:B------:R-:W-:Y:S01]  /*1f50*/  USHF.R.U32.HI UR4, URZ, 0x2, UR5 ;  /* 0x000000023f047899 */ /* 0x000fe20008011605 */
[C---:B------:R-:W-:Y:S01]  /*1f60*/  ISETP.GE.OR P0, PT, R11.reuse, UR7, P0 ;  /* 0x000000070b007c0c */ /* 0x040fe20008706670 */
[----:B------:R-:W-:Y:S01]  /*1f70*/  ULOP3.LUT UR38, UR38, UR6, URZ, 0x3c, !UPT ;  /* 0x0000000626267292 */ /* 0x000fe2000f8e3c3f */
[----:B------:R-:W-:Y:S01]  /*1f80*/  LOP3.LUT R3, R10, 0x40, R3, 0xe2, !PT ;  /* 0x000000400a037812 */ /* 0x000fe200078ee203 */
[----:B------:R-:W-:Y:S01]  /*1f90*/  IMAD R10, R4, -0x2, R6 ;  /* 0xfffffffe040a7824 */ /* 0x000fe200078e0206 */
[----:B------:R-:W-:Y:S01]  /*1fa0*/  UIMAD UR39, UR4, -0x12, UR39 ;  /* 0xffffffee042778a4 */ /* 0x000fe2000f8e0227 */
[----:B------:R-:W-:Y:S01]  /*1fb0*/  IMAD.WIDE R4, R154, 0x100, RZ ;  /* 0x000001009a047825 */ /* 0x000fe200078e02ff */
[----:B------:R-:W-:Y:S01]  /*1fc0*/  @UP1 ULOP3.LUT UR38, UR38, 0x1, UR4, 0x78, !UPT ;  /* 0x0000000126261892 */ /* 0x000fe2000f8e7804 */
[----:B------:R-:W-:-:S02]  /*1fd0*/  IADD3 R0, -R11, UR7, R0 ;  /* 0x000000070b007c10 */ /* 0x000fc4000fffe100 */
[----:B------:R-:W-:Y:S01]  /*1fe0*/  IMAD R13, R22, UR9, R7 ;  /* 0x00000009160d7c24 */ /* 0x000fe2000f8e0207 */
[----:B------:R-:W-:Y:S01]  /*1ff0*/  LOP3.LUT R153, R4, R3, R8, 0xfe, !PT ;  /* 0x0000000304997212 */ /* 0x000fe200078efe08 */
[----:B------:R-:W-:-:S04]  /*2000*/  IMAD.WIDE.U32 R6, R22, UR8, R14 ;  /* 0x0000000816067c25 */ /* 0x000fc8000f8e000e */
[----:B------:R-:W-:Y:S02]  /*2010*/  IMAD.IADD R7, R7, 0x1, R13 ;  /* 0x0000000107077824 */ /* 0x000fe400078e020d */
[----:B------:R-:W-:Y:S02]  /*2020*/  IMAD.IADD R3, R10, 0x1, -R9 ;  /* 0x000000010a037824 */ /* 0x000fe400078e0a09 */
[----:B------:R-:W-:Y:S01]  /*2030*/  IMAD.MOV.U32 R154, RZ, RZ, -0x1 ;  /* 0xffffffffff9a7424 */ /* 0x000fe200078e00ff */
[----:B------:R-:W-:Y:S06]  /*2040*/  @P0 BRA `(.L_x_35) ;  /* 0x0000006000f40947 */ /* 0x000fec0003800000 */
[----:B------:R-:W0:Y:S01]  /*2050*/  LDC.64 R20, c[0x0][0x5c8] ;  /* 0x00017200ff147b82 */ /* 0x000e220000000a00 */
[----:B------:R-:W-:Y:S01]  /*2060*/  ULDC.64 UR4, c[0x0][0x5c0] ;  /* 0x0001700000047ab9 */ /* 0x000fe20000000a00 */
[----:B------:R-:W-:Y:S01]  /*2070*/  BSSY B0, `(.L_x_35) ;  /* 0x000063a000007945 */ /* 0x000fe20003800000 */
[-C--:B0-----:R-:W-:Y:S01]  /*2080*/  IMAD R8, R5, R20.reuse, RZ ;  /* 0x0000001405087224 */ /* 0x081fe200078e02ff */
[----:B------:R-:W-:Y:S01]  /*2090*/  SHF.L.U64.HI R13, R20, 0x3, R21 ;  /* 0x00000003140d7819 */ /* 0x000fe20000010215 */
[----:B------:R-:W-:-:S04]  /*20a0*/  IMAD.WIDE.U32 R6, R153, R20, R6 ;  /* 0x0000001499067225 */ /* 0x000fc800078e0006 */
[----:B------:R-:W-:Y:S01]  /*20b0*/  IMAD R9, R153, R21, R8 ;  /* 0x0000001599097224 */ /* 0x000fe200078e0208 */
[----:B------:R-:W-:Y:S01]  /*20c0*/  IADD3 R160, P0, R6, UR4, RZ ;  /* 0x0000000406a07c10 */ /* 0x000fe2000ff1e0ff */
[C---:B------:R-:W-:Y:S02]  /*20d0*/  IMAD.SHL.U32 R11, R20.reuse, 0x8, RZ ;  /* 0x00000008140b7824 */ /* 0x040fe400078e00ff */
[----:B------:R-:W-:Y:S01]  /*20e0*/  IMAD.IADD R9, R7, 0x1, R9 ;  /* 0x0000000107097824 */ /* 0x000fe200078e0209 */
[-C--:B------:R-:W-:Y:S02]  /*20f0*/  LEA R6, P2, R20, R160.reuse, 0x7 ;  /* 0x000000a014067211 */ /* 0x080fe400078438ff */
[----:B------:R-:W-:Y:S02]  /*2100*/  IADD3 R8, P1, R11, R160, RZ ;  /* 0x000000a00b087210 */ /* 0x000fe40007f3e0ff */
[----:B------:R-:W-:Y:S02]  /*2110*/  IADD3.X R161, R9, UR5, RZ, P0, !PT ;  /* 0x0000000509a17c10 */ /* 0x000fe400087fe4ff */
[----:B-----5:R-:W-:-:S02]  /*2120*/  ISETP.NE.AND P0, PT, R156, RZ, PT ;  /* 0x000000ff9c00720c */ /* 0x020fc40003f05270 */
[----:B------:R-:W-:Y:S01]  /*2130*/  LEA.HI.X R7, R20, R161, R21, 0x7, P2 ;  /* 0x000000a114077211 */ /* 0x000fe200010f3c15 */
[----:B------:R-:W-:Y:S01]  /*2140*/  IMAD.X R9, R13, 0x1, R161, P1 ;  /* 0x000000010d097824 */ /* 0x000fe200008e06a1 */
[----:B------:R-:W-:-:S05]  /*2150*/  IADD3 R10, P2, R11, R6, RZ ;  /* 0x000000060b0a7210 */ /* 0x000fca0007f5e0ff */
[----:B------:R-:W-:-:S04]  /*2160*/  IMAD.X R11, R13, 0x1, R7, P2 ;  /* 0x000000010d0b7824 */ /* 0x000fc800010e0607 */
[----:B------:R-:W-:Y:S05]  /*2170*/  @!P0 BRA `(.L_x_36) ;  /* 0x0000004800948947 */ /* 0x000fea0003800000 */
[----:B------:R-:W0:Y:S01]  /*2180*/  LDC.64 R158, c[0x0][0x5b0] ;  /* 0x00016c00ff9e7b82 */ /* 0x000e220000000a00 */
[----:B------:R-:W-:Y:S01]  /*2190*/  ULDC.64 UR4, c[0x0][0x5b8] ;  /* 0x00016e0000047ab9 */ /* 0x000fe20000000a00 */
[----:B------:R-:W-:Y:S01]  /*21a0*/  ISETP.GE.AND P0, PT, R0, 0x1, PT ;  /* 0x000000010000780c */ /* 0x000fe20003f06270 */
[----:B------:R-:W-:Y:S01]  /*21b0*/  IMAD R21, R162, UR4, RZ ;  /* 0x00000004a2157c24 */ /* 0x000fe2000f8e02ff */
[----:B------:R-:W-:Y:S01]  /*21c0*/  BSSY B1, `(.L_x_37) ;  /* 0x0000010000017945 */ /* 0x000fe20003800000 */
[C---:B------:R-:W-:Y:S01]  /*21d0*/  IMAD.WIDE.U32 R14, R22.reuse, UR4, R14 ;  /* 0x00000004160e7c25 */ /* 0x040fe2000f8e000e */
[----:B------:R-:W-:Y:S02]  /*21e0*/  ISETP.LT.OR P3, PT, R3, 0x1, !P0 ;  /* 0x000000010300780c */ /* 0x000fe40004761670 */
[----:B------:R-:W1:Y:S01]  /*21f0*/  LDC.64 R12, c[0x0][0x5a8] ;  /* 0x00016a00ff0c7b82 */ /* 0x000e620000000a00 */
[----:B------:R-:W-:Y:S02]  /*2200*/  IMAD R21, R22, UR5, R21 ;  /* 0x0000000516157c24 */ /* 0x000fe4000f8e0215 */
[----:B------:R-:W-:-:S02]  /*2210*/  IMAD.MOV.U32 R20, RZ, RZ, R14 ;  /* 0x000000ffff147224 */ /* 0x000fc400078e000e */
[----:B------:R-:W-:Y:S02]  /*2220*/  IMAD.IADD R21, R15, 0x1, R21 ;  /* 0x000000010f157824 */ /* 0x000fe400078e0215 */
[-C--:B0-----:R-:W-:Y:S01]  /*2230*/  IMAD R22, R5, R158.reuse, RZ ;  /* 0x0000009e05167224 */ /* 0x081fe200078e02ff */
[----:B------:R-:W-:Y:S01]  /*2240*/  SHF.L.U64.HI R165, R158, 0x3, R159 ;  /* 0x000000039ea57819 */ /* 0x000fe2000001029f */
[----:B------:R-:W-:-:S04]  /*2250*/  IMAD.WIDE.U32 R162, R153, R158, R20 ;  /* 0x0000009e99a27225 */ /* 0x000fc800078e0014 */
[----:B------:R-:W-:Y:S01]  /*2260*/  IMAD R171, R153, R159, R22 ;  /* 0x0000009f99ab7224 */ /* 0x000fe200078e0216 */
[----:B-1----:R-:W-:Y:S01]  /*2270*/  IADD3 R162, P1, R162, R12, RZ ;  /* 0x0000000ca2a27210 */ /* 0x002fe20007f3e0ff */
[----:B------:R-:W-:-:S03]  /*2280*/  IMAD.SHL.U32 R164, R158, 0x8, RZ ;  /* 0x000000089ea47824 */ /* 0x000fc600078e00ff */
[----:B------:R-:W-:Y:S01]  /*2290*/  IADD3.X R163, R13, R163, R171, P1, !PT ;  /* 0x000000a30da37210 */ /* 0x000fe20000ffe4ab */
[----:B------:R-:W-:Y:S08]  /*22a0*/  @P3 BRA `(.L_x_38) ;  /* 0x0000000000043947 */ /* 0x000ff00003800000 */
[----:B--2---:R0:W5:Y:S02]  /*22b0*/  LDG.E.U8 R157, desc[UR36][R162.64] ;  /* 0x00000024a29d7981 */ /* 0x004164000c1e1100 */
.L_x_38:
[----:B------:R-:W-:Y:S05]  /*22c0*/  BSYNC B1 ;  /* 0x0000000000017941 */ /* 0x000fea0003800000 */
.L_x_37:
[----:B-----5:R-:W-:Y:S01]  /*22d0*/  LOP3.LUT R22, R157, 0xffff, RZ, 0xc0, !PT ;  /* 0x0000ffff9d167812 */ /* 0x020fe200078ec0ff */
[----:B------:R-:W-:Y:S01]  /*22e0*/  IMAD.WIDE.U32 R166, R153, R158, R164 ;  /* 0x0000009e99a67225 */ /* 0x000fe200078e00a4 */
[----:B------:R-:W-:Y:S01]  /*22f0*/  ISETP.LT.OR P4, PT, R3, 0x2, !P0 ;  /* 0x000000020300780c */ /* 0x000fe20004781670 */
[----:B------:R-:W-:Y:S01]  /*2300*/  BSSY B1, `(.L_x_39) ;  /* 0x000000e000017945 */ /* 0x000fe20003800000 */
[----:B------:R-:W-:Y:S01]  /*2310*/  PRMT R169, R22, 0x8880, RZ ;  /* 0x0000888016a97816 */ /* 0x000fe200000000ff */
[----:B------:R-:W-:Y:S01]  /*2320*/  IMAD.IADD R167, R171, 0x1, R167 ;  /* 0x00000001aba77824 */ /* 0x000fe200078e02a7 */
[----:B------:R-:W-:Y:S02]  /*2330*/  IADD3 R166, P2, P5, R14, R12, R166 ;  /* 0x0000000c0ea67210 */ /* 0x000fe40007d5e0a6 */
[----:B------:R-:W-:Y:S01]  /*2340*/  ISETP.GE.AND P1, PT, R0, 0x9, PT ;  /* 0x000000090000780c */ /* 0x000fe20003f26270 */
[----:B------:R-:W-:Y:S01]  /*2350*/  IMAD R22, R169, R156, RZ ;  /* 0x0000009ca9167224 */ /* 0x000fe200078e02ff */
[----:B------:R-:W-:-:S02]  /*2360*/  IADD3.X R167, R21, R13, R167, P2, P5 ;  /* 0x0000000d15a77210 */ /* 0x000fc400017ea4a7 */
[----:B------:R-:W-:Y:S01]  /*2370*/  ISETP.LT.OR P2, PT, R3, 0x1, !P1 ;  /* 0x000000010300780c */ /* 0x000fe20004f41670 */
[----:B------:R-:W-:-:S05]  /*2380*/  @!P3 IMAD R169, R88, R155, R22 ;  /* 0x0000009b58a9b224 */ /* 0x000fca00078e0216 */
[----:B------:R1:W-:Y:S01]  /*2390*/  @!P3 STG.E.U8 desc[UR36][R160.64], R169 ;  /* 0x000000a9a000b986 */ /* 0x0003e2000c101124 */
[----:B------:R-:W-:Y:S06]  /*23a0*/  @P4 BRA `(.L_x_40) ;  /* 0x00000000000c4947 */ /* 0x000fec0003800000 */
[----:B--2---:R-:W1:Y:S02]  /*23b0*/  LDG.E.U8 R157, desc[UR36][R162.64+0x1] ;  /* 0x00000124a29d7981 */ /* 0x004e64000c1e1100 */
[----:B-1----:R-:W-:-:S05]  /*23c0*/  PRMT R169, R157, 0x8880, RZ ;  /* 0x000088809da97816 */ /* 0x002fca00000000ff */
[----:B------:R-:W-:-:S07]  /*23d0*/  IMAD R22, R169, R156, RZ ;  /* 0x0000009ca9167224 */ /* 0x000fce00078e02ff */
.L_x_40:
[----:B------:R-:W-:Y:S05]  /*23e0*/  BSYNC B1 ;  /* 0x0000000000017941 */ /* 0x000fea0003800000 */
.L_x_39:
[----:B------:R-:W-:Y:S01]  /*23f0*/  @!P4 IMAD R89, R89, R155, R22 ;  /* 0x0000009b5959c224 */ /* 0x000fe200078e0216 */
[----:B------:R-:W-:Y:S04]  /*2400*/  BSSY B1, `(.L_x_41) ;  /* 0x0000006000017945 */ /* 0x000fe80003800000 */
[----:B------:R3:W-:Y:S01]  /*2410*/  @!P4 STG.E.U8 desc[UR36][R160.64+0x1], R89 ;  /* 0x00000159a000c986 */ /* 0x0007e2000c101124 */
[----:B------:R-:W-:Y:S05]  /*2420*/  @P2 BRA `(.L_x_42) ;  /* 0x00000000000c2947 */ /* 0x000fea0003800000 */
[----:B--2---:R-:W3:Y:S02]  /*2430*/  LDG.E.U8 R157, desc[UR36][R166.64] ;  /* 0x00000024a69d7981 */ /* 0x004ee4000c1e1100 */
[----:B---3--:R-:W-:-:S05]  /*2440*/  PRMT R89, R157, 0x8880, RZ ;  /* 0x000088809d597816 */ /* 0x008fca00000000ff */
[----:B------:R-:W-:-:S07]  /*2450*/  IMAD R22, R89, R156, RZ ;  /* 0x0000009c59167224 */ /* 0x000fce00078e02ff */
.L_x_42:
[----:B------:R-:W-:Y:S05]  /*2460*/  BSYNC B1 ;  /* 0x0000000000017941 */ /* 0x000fea0003800000 */
.L_x_41:
[C---:B------:R-:W-:Y:S01]  /*2470*/  ISETP.LT.OR P4, PT, R3.reuse, 0x2, !P1 ;  /* 0x000000020300780c */ /* 0x040fe20004f81670 */
[----:B---3--:R-:W-:Y:S01]  /*2480*/  @!P2 IMAD R89, R90, R155, R22 ;  /* 0x0000009b5a59a224 */ /* 0x008fe200078e0216 */
[----:B------:R-:W-:Y:S01]  /*2490*/  BSSY B1, `(.L_x_43) ;  /* 0x0000009000017945 */ /* 0x000fe20003800000 */
[C---:B------:R-:W-:Y:S02]  /*24a0*/  ISETP.LT.OR P3, PT, R3.reuse, 0x9, !P0 ;  /* 0x000000090300780c */ /* 0x040fe40004761670 */
[C---:B------:R-:W-:Y:S01]  /*24b0*/  ISETP.LT.OR P5, PT, R3.reuse, 0xa, !P0 ;  /* 0x0000000a0300780c */ /* 0x040fe200047a1670 */
[----:B------:R3:W-:Y:S01]  /*24c0*/  @!P2 STG.E.U8 desc[UR36][R8.64], R89 ;  /* 0x000000590800a986 */ /* 0x0007e2000c101124 */
[----:B------:R-:W-:-:S06]  /*24d0*/  ISETP.LT.OR P2, PT, R3, 0x9, !P1 ;  /* 0x000000090300780c */ /* 0x000fcc0004f41670 */
[----:B------:R-:W-:Y:S07]  /*24e0*/  @P4 BRA `(.L_x_44) ;  /* 0x00000000000c4947 */ /* 0x000fee0003800000 */
[----:B--2---:R-:W3:Y:S02]  /*24f0*/  LDG.E.U8 R157, desc[UR36][R166.64+0x1] ;  /* 0x00000124a69d7981 */ /* 0x004ee4000c1e1100 */
[----:B---3--:R-:W-:-:S05]  /*2500*/  PRMT R89, R157, 0x8880, RZ ;  /* 0x000088809d597816 */ /* 0x008fca00000000ff */
[----:B------:R-:W-:-:S07]  /*2510*/  IMAD R22, R89, R156, RZ ;  /* 0x0000009c59167224 */ /* 0x000fce00078e02ff */
.L_x_44:
[----:B------:R-:W-:Y:S05]  /*2520*/  BSYNC B1 ;  /* 0x0000000000017941 */ /* 0x000fea0003800000 */
.L_x_43:
[----:B------:R-:W-:Y:S01]  /*2530*/  @!P4 IMAD R91, R91, R155, R22 ;  /* 0x0000009b5b5bc224 */ /* 0x000fe200078e0216 */
[----:B------:R-:W-:Y:S04]  /*2540*/  BSSY B1, `(.L_x_45) ;  /* 0x0000006000017945 */ /* 0x000fe80003800000 */
[----:B------:R4:W-:Y:S01]  /*2550*/  @!P4 STG.E.U8 desc[UR36][R8.64+0x1], R91 ;  /* 0x0000015b0800c986 */ /* 0x0009e2000c101124 */
[----:B------:R-:W-:Y:S05]  /*2560*/  @P3 BRA `(.L_x_46) ;  /* 0x00000000000c3947 */ /* 0x000fea0003800000 */
[----:B--2---:R-:W3:Y:S02]  /*2570*/  LDG.E.U8 R157, desc[UR36][R162.64+0x8] ;  /* 0x00000824a29d7981 */ /* 0x004ee4000c1e1100 */
[----:B---3--:R-:W-:-:S05]  /*2580*/  PRMT R89, R157, 0x8880, RZ ;  /* 0x000088809d597816 */ /* 0x008fca00000000ff */
[----:B------:R-:W-:-:S07]  /*2590*/  IMAD R22, R89, R156, RZ ;  /* 0x0000009c59167224 */ /* 0x000fce00078e02ff */
.L_x_46:
[----:B------:R-:W-:Y:S05]  /*25a0*/  BSYNC B1 ;  /* 0x0000000000017941 */ /* 0x000fea0003800000 */
.L_x_45:
[----:B---3--:R-:W-:Y:S01]  /*25b0*/  @!P3 IMAD R89, R92, R155, R22 ;  /* 0x0000009b5c59b224 */ /* 0x008fe200078e0216 */
[----:B------:R-:W-:Y:S04]  /*25c0*/  BSSY B1, `(.L_x_47) ;  /* 0x0000006000017945 */ /* 0x000fe80003800000 */
[----:B------:R3:W-:Y:S01]  /*25d0*/  @!P3 STG.E.U8 desc[UR36][R160.64+0x8], R89 ;  /* 0x00000859a000b986 */ /* 0x0007e2000c101124 */
[----:B------:R-:W-:Y:S05]  /*25e0*/  @P5 BRA `(.L_x_48) ;  /* 0x00000000000c5947 */ /* 0x000fea0003800000 */
[----:B--2---:R-:W3:Y:S02]  /*25f0*/  LDG.E.U8 R157, desc[UR36][R162.64+0x9] ;  /* 0x00000924a29d7981 */ /* 0x004ee4000c1e1100 */
[----:B---3--:R-:W-:-:S05]  /*2600*/  PRMT R89, R157, 0x8880, RZ ;  /* 0x000088809d597816 */ /* 0x008fca00000000ff */
[----:B------:R-:W-:-:S07]  /*2610*/  IMAD R22, R89, R156, RZ ;  /* 0x0000009c59167224 */ /* 0x000fce00078e02ff */
.L_x_48:
[----:B------:R-:W-:Y:S05]  /*2620*/  BSYNC B1 ;  /* 0x0000000000017941 */ /* 0x000fea0003800000 */
.L_x_47:
[----:B------:R-:W-:Y:S01]  /*2630*/  @!P5 IMAD R93, R93, R155, R22 ;  /* 0x0000009b5d5dd224 */ /* 0x000fe200078e0216 */
[----:B------:R-:W-:Y:S04]  /*2640*/  BSSY B1, `(.L_x_49) ;  /* 0x0000006000017945 */ /* 0x000fe80003800000 */
[----:B------:R0:W-:Y:S01]  /*2650*/  @!P5 STG.E.U8 desc[UR36][R160.64+0x9], R93 ;  /* 0x0000095da000d986 */ /* 0x0001e2000c101124 */
[----:B------:R-:W-:Y:S05]  /*2660*/  @P2 BRA `(.L_x_50) ;  /* 0x00000000000c2947 */ /* 0x000fea0003800000 */
[----:B--2---:R-:W3:Y:S02]  /*2670*/  LDG.E.U8 R157, desc[UR36][R166.64+0x8] ;  /* 0x00000824a69d7981 */ /* 0x004ee4000c1e1100 */
[----:B---3--:R-:W-:-:S05]  /*2680*/  PRMT R89, R157, 0x8880, RZ ;  /* 0x000088809d597816 */ /* 0x008fca00000000ff */
[----:B------:R-:W-:-:S07]  /*2690*/  IMAD R22, R89, R156, RZ ;  /* 0x0000009c59167224 */ /* 0x000fce00078e02ff */
.L_x_50:
[----:B------:R-:W-:Y:S05]  /*26a0*/  BSYNC B1 ;  /* 0x0000000000017941 */ /* 0x000fea0003800000 */
.L_x_49:
        /* <DEDUP_REMOVED lines=11> */
.L_x_52:
[----:B------:R-:W-:Y:S05]  /*2760*/  BSYNC B1 ;  /* 0x0000000000017941 */ /* 0x000fea0003800000 */
.L_x_51:
[----:B------:R-:W-:Y:S01]  /*2770*/  @!P4 IMAD R95, R95, R155, R22 ;  /* 0x0000009b5f5fc224 */ /* 0x000fe200078e0216 */
[----:B------:R-:W-:Y:S04]  /*2780*/  BSSY B1, `(.L_x_53) ;  /* 0x0000006000017945 */ /* 0x000fe80003800000 */
[----:B------:R0:W-:Y:S01]  /*2790*/  @!P4 STG.E.U8 desc[UR36][R8.64+0x9], R95 ;  /* 0x0000095f0800c986 */ /* 0x0001e2000c101124 */
[----:B------:R-:W-:Y:S05]  /*27a0*/  @P3 BRA `(.L_x_54) ;  /* 0x00000000000c3947 */ /* 0x000fea0003800000 */
[----:B--2---:R-:W3:Y:S02]  /*27b0*/  LDG.E.U8 R157, desc[UR36][R162.64+0x10] ;  /* 0x00001024a29d7981 */ /* 0x004ee4000c1e1100 */
[----:B---3--:R-:W-:-:S05]  /*27c0*/  PRMT R89, R157, 0x8880, RZ ;  /* 0x000088809d597816 */ /* 0x008fca00000000ff */
[----:B------:R-:W-:-:S07]  /*27d0*/  IMAD R22, R89, R156, RZ ;  /* 0x0000009c59167224 */ /* 0x000fce00078e02ff */
.L_x_54:
[----:B------:R-:W-:Y:S05]  /*27e0*/  BSYNC B1 ;  /* 0x0000000000017941 */ /* 0x000fea0003800000 */
.L_x_53:
[----:B---3--:R-:W-:Y:S01]  /*27f0*/  @!P3 IMAD R89, R96, R155, R22 ;  /* 0x0000009b6059b224 */ /* 0x008fe200078e0216 */
[----:B------:R-:W-:Y:S04]  /*2800*/  BSSY B1, `(.L_x_55) ;  /* 0x0000006000017945 */ /* 0x000fe80003800000 */
[----:B------:R3:W-:Y:S01]  /*2810*/  @!P3 STG.E.U8 desc[UR36][R160.64+0x10], R89 ;  /* 0x00001059a000b986 */ /* 0x0007e2000c101124 */
[----:B------:R-:W-:Y:S05]  /*2820*/  @P5 BRA `(.L_x_56) ;  /* 0x00000000000c5947 */ /* 0x000fea0003800000 */
[----:B--2---:R-:W3:Y:S02]  /*2830*/  LDG.E.U8 R157, desc[UR36][R162.64+0x11] ;  /* 0x00001124a29d7981 */ /* 0x004ee4000c1e1100 */
[----:B---3--:R-:W-:-:S05]  /*2840*/  PRMT R89, R157, 0x8880, RZ ;  /* 0x000088809d597816 */ /* 0x008fca00000000ff */
[----:B------:R-:W-:-:S07]  /*2850*/  IMAD R22, R89, R156, RZ ;  /* 0x0000009c59167224 */ /* 0x000fce00078e02ff */
.L_x_56:
[----:B------:R-:W-:Y:S05]  /*2860*/  BSYNC B1 ;  /* 0x0000000000017941 */ /* 0x000fea0003800000 */
.L_x_55:
[----:B------:R-:W-:Y:S01]  /*2870*/  @!P5 IMAD R97, R97, R155, R22 ;  /* 0x0000009b6161d224 */ /* 0x000fe200078e0216 */
[----:B------:R-:W-:Y:S04]  /*2880*/  BSSY B1, `(.L_x_57) ;  /* 0x0000006000017945 */ /* 0x000fe80003800000 */
[----:B------:R0:W-:Y:S01]  /*2890*/  @!P5 STG.E.U8 desc[UR36][R160.64+0x11], R97 ;  /* 0x00001161a000d986 */ /* 0x0001e2000c101124 */
[----:B------:R-:W-:Y:S05]  /*28a0*/  @P2 BRA `(.L_x_58) ;  /* 0x00000000000c2947 */ /* 0x000fea0003800000 */
[----:B--2---:R-:W3:Y:S02]  /*28b0*/  LDG.E.U8 R157, desc[UR36][R166.64+0x10] ;  /* 0x00001024a69d7981 */ /* 0x004ee4000c1e1100 */
[----:B---3--:R-:W-:-:S05]  /*28c0*/  PRMT R89, R157, 0x8880, RZ ;  /* 0x000088809d597816 */ /* 0x008fca00000000ff */
[----:B------:R-:W-:-:S07]  /*28d0*/  IMAD R22, R89, R156, RZ ;  /* 0x0000009c59167224 */ /* 0x000fce00078e02ff */
.L_x_58:
[----:B------:R-:W-:Y:S05]  /*28e0*/  BSYNC B1 ;  /* 0x0000000000017941 */ /* 0x000fea0003800000 */
.L_x_57:
        /* <DEDUP_REMOVED lines=11> */
.L_x_60:
[----:B------:R-:W-:Y:S05]  /*29a0*/  BSYNC B1 ;  /* 0x0000000000017941 */ /* 0x000fea0003800000 */
.L_x_59:
[----:B------:R-:W-:Y:S01]  /*29b0*/  @!P4 IMAD R99, R99, R155, R22 ;  /* 0x0000009b6363c224 */ /* 0x000fe200078e0216 */
[----:B------:R-:W-:Y:S04]  /*29c0*/  BSSY B1, `(.L_x_61) ;  /* 0x0000006000017945 */ /* 0x000fe80003800000 */
[----:B------:R0:W-:Y:S01]  /*29d0*/  @!P4 STG.E.U8 desc[UR36][R8.64+0x11], R99 ;  /* 0x000011630800c986 */ /* 0x0001e2000c101124 */
[----:B------:R-:W-:Y:S05]  /*29e0*/  @P3 BRA `(.L_x_62) ;  /* 0x00000000000c3947 */ /* 0x000fea0003800000 */
[----:B--2---:R-:W3:Y:S02]  /*29f0*/  LDG.E.U8 R157, desc[UR36][R162.64+0x18] ;  /* 0x00001824a29d7981 */ /* 0x004ee4000c1e1100 */
[----:B---3--:R-:W-:-:S05]  /*2a00*/  PRMT R89, R157, 0x8880, RZ ;  /* 0x000088809d597816 */ /* 0x008fca00000000ff */
[----:B------:R-:W-:-:S07]  /*2a10*/  IMAD R22, R89, R156, RZ ;  /* 0x0000009c59167224 */ /* 0x000fce00078e02ff */
.L_x_62:
[----:B------:R-:W-:Y:S05]  /*2a20*/  BSYNC B1 ;  /* 0x0000000000017941 */ /* 0x000fea0003800000 */
.L_x_61:
[----:B---3--:R-:W-:Y:S01]  /*2a30*/  @!P3 IMAD R89, R100, R155, R22 ;  /* 0x0000009b6459b224 */ /* 0x008fe200078e0216 */
[----:B------:R-:W-:Y:S04]  /*2a40*/  BSSY B1, `(.L_x_63) ;  /* 0x0000006000017945 */ /* 0x000fe80003800000 */
[----:B------:R3:W-:Y:S01]  /*2a50*/  @!P3 STG.E.U8 desc[UR36][R160.64+0x18], R89 ;  /* 0x00001859a000b986 */ /* 0x0007e2000c101124 */
[----:B------:R-:W-:Y:S05]  /*2a60*/  @P5 BRA `(.L_x_64) ;  /* 0x00000000000c5947 */ /* 0x000fea0003800000 */
[----:B--2---:R-:W3:Y:S02]  /*2a70*/  LDG.E.U8 R157, desc[UR36][R162.64+0x19] ;  /* 0x00001924a29d7981 */ /* 0x004ee4000c1e1100 */
[----:B---3--:R-:W-:-:S05]  /*2a80*/  PRMT R89, R157, 0x8880, RZ ;  /* 0x000088809d597816 */ /* 0x008fca00000000ff */
[----:B------:R-:W-:-:S07]  /*2a90*/  IMAD R22, R89, R156, RZ ;  /* 0x0000009c59167224 */ /* 0x000fce00078e02ff */
.L_x_64:
[----:B------:R-:W-:Y:S05]  /*2aa0*/  BSYNC B1 ;  /* 0x0000000000017941 */ /* 0x000fea0003800000 */
.L_x_63:
[----:B------:R-:W-:Y:S01]  /*2ab0*/  @!P5 IMAD R101, R101, R155, R22 ;  /* 0x0000009b6565d224 */ /* 0x000fe200078e0216 */
[----:B------:R-:W-:Y:S04]  /*2ac0*/  BSSY B1, `(.L_x_65) ;  /* 0x0000006000017945 */ /* 0x000fe80003800000 */
[----:B------:R0:W-:Y:S01]  /*2ad0*/  @!P5 STG.E.U8 desc[UR36][R160.64+0x19], R101 ;  /* 0x00001965a000d986 */ /* 0x0001e2000c101124 */
[----:B------:R-:W-:Y:S05]  /*2ae0*/  @P2 BRA `(.L_x_66) ;  /* 0x00000000000c2947 */ /* 0x000fea0003800000 */
[----:B--2---:R-:W3:Y:S02]  /*2af0*/  LDG.E.U8 R157, desc[UR36][R166.64+0x18] ;  /* 0x00001824a69d7981 */ /* 0x004ee4000c1e1100 */
[----:B---3--:R-:W-:-:S05]  /*2b00*/  PRMT R89, R157, 0x8880, RZ ;  /* 0x000088809d597816 */ /* 0x008fca00000000ff */
[----:B------:R-:W-:-:S07]  /*2b10*/  IMAD R22, R89, R156, RZ ;  /* 0x0000009c59167224 */ /* 0x000fce00078e02ff */
.L_x_66:
[----:B------:R-:W-:Y:S05]  /*2b20*/  BSYNC B1 ;  /* 0x0000000000017941 */ /* 0x000fea0003800000 */
.L_x_65:
        /* <DEDUP_REMOVED lines=11> */
.L_x_68:
[----:B------:R-:W-:Y:S05]  /*2be0*/  BSYNC B1 ;  /* 0x0000000000017941 */ /* 0x000fea0003800000 */
.L_x_67:
[----:B------:R-:W-:Y:S01]  /*2bf0*/  @!P4 IMAD R103, R103, R155, R22 ;  /* 0x0000009b6767c224 */ /* 0x000fe200078e0216 */
[----:B------:R-:W-:Y:S04]  /*2c00*/  BSSY B1, `(.L_x_69) ;  /* 0x0000006000017945 */ /* 0x000fe80003800000 */
[----:B------:R0:W-:Y:S01]  /*2c10*/  @!P4 STG.E.U8 desc[UR36][R8.64+0x19], R103 ;  /* 0x000019670800c986 */ /* 0x0001e2000c101124 */
[----:B------:R-:W-:Y:S05]  /*2c20*/  @P3 BRA `(.L_x_70) ;  /* 0x00000000000c3947 */ /* 0x000fea0003800000 */
[----:B--2---:R-:W3:Y:S02]  /*2c30*/  LDG.E.U8 R157, desc[UR36][R162.64+0x20] ;  /* 0x00002024a29d7981 */ /* 0x004ee4000c1e1100 */
[----:B---3--:R-:W-:-:S05]  /*2c40*/  PRMT R89, R157, 0x8880, RZ ;  /* 0x000088809d597816 */ /* 0x008fca00000000ff */
[----:B------:R-:W-:-:S07]  /*2c50*/  IMAD R22, R89, R156, RZ ;  /* 0x0000009c59167224 */ /* 0x000fce00078e02ff */
.L_x_70:
[----:B------:R-:W-:Y:S05]  /*2c60*/  BSYNC B1 ;  /* 0x0000000000017941 */ /* 0x000fea0003800000 */
.L_x_69:
[----:B---3--:R-:W-:Y:S01]  /*2c70*/  @!P3 IMAD R89, R104, R155, R22 ;  /* 0x0000009b6859b224 */ /* 0x008fe200078e0216 */
[----:B------:R-:W-:Y:S04]  /*2c80*/  BSSY B1, `(.L_x_71) ;  /* 0x0000006000017945 */ /* 0x000fe80003800000 */
[----:B------:R3:W-:Y:S01]  /*2c90*/  @!P3 STG.E.U8 desc[UR36][R160.64+0x20], R89 ;  /* 0x00002059a000b986 */ /* 0x0007e2000c101124 */
[----:B------:R-:W-:Y:S05]  /*2ca0*/  @P5 BRA `(.L_x_72) ;  /* 0x00000000000c5947 */ /* 0x000fea0003800000 */
[----:B--2---:R-:W3:Y:S02]  /*2cb0*/  LDG.E.U8 R157, desc[UR36][R162.64+0x21] ;  /* 0x00002124a29d7981 */ /* 0x004ee4000c1e1100 */
[----:B---3--:R-:W-:-:S05]  /*2cc0*/  PRMT R89, R157, 0x8880, RZ ;  /* 0x000088809d597816 */ /* 0x008fca00000000ff */
[----:B------:R-:W-:-:S07]  /*2cd0*/  IMAD R22, R89, R156, RZ ;  /* 0x0000009c59167224 */ /* 0x000fce00078e02ff */
.L_x_72:
[----:B------:R-:W-:Y:S05]  /*2ce0*/  BSYNC B1 ;  /* 0x0000000000017941 */ /* 0x000fea0003800000 */
.L_x_71:
[----:B------:R-:W-:Y:S01]  /*2cf0*/  @!P5 IMAD R105, R105, R155, R22 ;  /* 0x0000009b6969d224 */ /* 0x000fe200078e0216 */
[----:B------:R-:W-:Y:S04]  /*2d00*/  BSSY B1, `(.L_x_73) ;  /* 0x0000006000017945 */ /* 0x000fe80003800000 */
[----:B------:R0:W-:Y:S01]  /*2d10*/  @!P5 STG.E.U8 desc[UR36][R160.64+0x21], R105 ;  /* 0x00002169a000d986 */ /* 0x0001e2000c101124 */
[----:B------:R-:W-:Y:S05]  /*2d20*/  @P2 BRA `(.L_x_74) ;  /* 0x00000000000c2947 */ /* 0x000fea0003800000 */
[----:B--2---:R-:W3:Y:S02]  /*2d30*/  LDG.E.U8 R157, desc[UR36][R166.64+0x20] ;  /* 0x00002024a69d7981 */ /* 0x004ee4000c1e1100 */
[----:B---3--:R-:W-:-:S05]  /*2d40*/  PRMT R89, R157, 0x8880, RZ ;  /* 0x000088809d597816 */ /* 0x008fca00000000ff */
[----:B------:R-:W-:-:S07]  /*2d50*/  IMAD R22, R89, R156, RZ ;  /* 0x0000009c59167224 */ /* 0x000fce00078e02ff */
.L_x_74:
[----:B------:R-:W-:Y:S05]  /*2d60*/  BSYNC B1 ;  /* 0x0000000000017941 */ /* 0x000fea0003800000 */
.L_x_73:
        /* <DEDUP_REMOVED lines=11> */
.L_x_76:
[----:B------:R-:W-:Y:S05]  /*2e20*/  BSYNC B1 ;  /* 0x0000000000017941 */ /* 0x000fea0003800000 */
.L_x_75:
[----:B------:R-:W-:Y:S01]  /*2e30*/  @!P4 IMAD R107, R107, R155, R22 ;  /* 0x0000009b6b6bc224 */ /* 0x000fe200078e0216 */
[----:B------:R-:W-:Y:S04]  /*2e40*/  BSSY B1, `(.L_x_77) ;  /* 0x0000006000017945 */ /* 0x000fe80003800000 */
[----:B------:R0:W-:Y:S01]  /*2e50*/  @!P4 STG.E.U8 desc[UR36][R8.64+0x21], R107 ;  /* 0x0000216b0800c986 */ /* 0x0001e2000c101124 */
[----:B------:R-:W-:Y:S05]  /*2e60*/  @P3 BRA `(.L_x_78) ;  /* 0x00000000000c3947 */ /* 0x000fea0003800000 */
[----:B--2---:R-:W3:Y:S02]  /*2e70*/  LDG.E.U8 R157, desc[UR36][R162.64+0x28] ;  /* 0x00002824a29d7981 */ /* 0x004ee4000c1e1100 */
[----:B---3--:R-:W-:-:S05]  /*2e80*/  PRMT R89, R157, 0x8880, RZ ;  /* 0x000088809d597816 */ /* 0x008fca00000000ff */
[----:B------:R-:W-:-:S07]  /*2e90*/  IMAD R22, R89, R156, RZ ;  /* 0x0000009c59167224 */ /* 0x000fce00078e02ff */
.L_x_78:
[----:B------:R-:W-:Y:S05]  /*2ea0*/  BSYNC B1 ;  /* 0x0000000000017941 */ /* 0x000fea0003800000 */
.L_x_77:
[----:B---3--:R-:W-:Y:S01]  /*2eb0*/  @!P3 IMAD R89, R108, R155, R22 ;  /* 0x0000009b6c59b224 */ /* 0x008fe200078e0216 */
[----:B------:R-:W-:Y:S04]  /*2ec0*/  BSSY B1, `(.L_x_79) ;  /* 0x0000006000017945 */ /* 0x000fe80003800000 */
[----:B------:R3:W-:Y:S01]  /*2ed0*/  @!P3 STG.E.U8 desc[UR36][R160.64+0x28], R89 ;  /* 0x00002859a000b986 */ /* 0x0007e2000c101124 */
[----:B------:R-:W-:Y:S05]  /*2ee0*/  @P5 BRA `(.L_x_80) ;  /* 0x00000000000c5947 */ /* 0x000fea0003800000 */
[----:B--2---:R-:W3:Y:S02]  /*2ef0*/  LDG.E.U8 R157, desc[UR36][R162.64+0x29] ;  /* 0x00002924a29d7981 */ /* 0x004ee4000c1e1100 */
[----:B---3--:R-:W-:-:S05]  /*2f00*/  PRMT R89, R157, 0x8880, RZ ;  /* 0x000088809d597816 */ /* 0x008fca00000000ff */
[----:B------:R-:W-:-:S07]  /*2f10*/  IMAD R22, R89, R156, RZ ;  /* 0x0000009c59167224 */ /* 0x000fce00078e02ff */
.L_x_80:
[----:B------:R-:W-:Y:S05]  /*2f20*/  BSYNC B1 ;  /* 0x0000000000017941 */ /* 0x000fea0003800000 */
.L_x_79:
[----:B------:R-:W-:Y:S01]  /*2f30*/  @!P5 IMAD R109, R109, R155, R22 ;  /* 0x0000009b6d6dd224 */ /* 0x000fe200078e0216 */
[----:B------:R-:W-:Y:S04]  /*2f40*/  BSSY B1, `(.L_x_81) ;  /* 0x0000006000017945 */ /* 0x000fe80003800000 */
[----:B------:R0:W-:Y:S01]  /*2f50*/  @!P5 STG.E.U8 desc[UR36][R160.64+0x29], R109 ;  /* 0x0000296da000d986 */ /* 0x0001e2000c101124 */
[----:B------:R-:W-:Y:S05]  /*2f60*/  @P2 BRA `(.L_x_82) ;  /* 0x00000000000c2947 */ /* 0x000fea0003800000 */
[----:B--2---:R-:W3:Y:S02]  /*2f70*/  LDG.E.U8 R157, desc[UR36][R166.64+0x28] ;  /* 0x00002824a69d7981 */ /* 0x004ee4000c1e1100 */
[----:B---3--:R-:W-:-:S05]  /*2f80*/  PRMT R89, R157, 0x8880, RZ ;  /* 0x000088809d597816 */ /* 0x008fca00000000ff */
[----:B------:R-:W-:-:S07]  /*2f90*/  IMAD R22, R89, R156, RZ ;  /* 0x0000009c59167224 */ /* 0x000fce00078e02ff */
.L_x_82:
[----:B------:R-:W-:Y:S05]  /*2fa0*/  BSYNC B1 ;  /* 0x0000000000017941 */ /* 0x000fea0003800000 */
.L_x_81:
        /* <DEDUP_REMOVED lines=11> */
.L_x_84:
[----:B------:R-:W-:Y:S05]  /*3060*/  BSYNC B1 ;  /* 0x0000000000017941 */ /* 0x000fea0003800000 */
.L_x_83:
[----:B------:R-:W-:Y:S01]  /*3070*/  @!P4 IMAD R111, R111, R155, R22 ;  /* 0x0000009b6f6fc224 */ /* 0x000fe200078e0216 */
[----:B------:R-:W-:Y:S04]  /*3080*/  BSSY B1, `(.L_x_85) ;  /* 0x0000006000017945 */ /* 0x000fe80003800000 */
[----:B------:R0:W-:Y:S01]  /*3090*/  @!P4 STG.E.U8 desc[UR36][R8.64+0x29], R111 ;  /* 0x0000296f0800c986 */ /* 0x0001e2000c101124 */
[----:B------:R-:W-:Y:S05]  /*30a0*/  @P3 BRA `(.L_x_86) ;  /* 0x00000000000c3947 */ /* 0x000fea0003800000 */
[----:B--2---:R-:W3:Y:S02]  /*30b0*/  LDG.E.U8 R157, desc[UR36][R162.64+0x30] ;  /* 0x00003024a29d7981 */ /* 0x004ee4000c1e1100 */
[----:B---3--:R-:W-:-:S05]  /*30c0*/  PRMT R89, R157, 0x8880, RZ ;  /* 0x000088809d597816 */ /* 0x008fca00000000ff */
[----:B------:R-:W-:-:S07]  /*30d0*/  IMAD R22, R89, R156, RZ ;  /* 0x0000009c59167224 */ /* 0x000fce00078e02ff */
.L_x_86:
[----:B------:R-:W-:Y:S05]  /*30e0*/  BSYNC B1 ;  /* 0x0000000000017941 */ /* 0x000fea0003800000 */
.L_x_85:
[----:B---3--:R-:W-:Y:S01]  /*30f0*/  @!P3 IMAD R89, R112, R155, R22 ;  /* 0x0000009b7059b224 */ /* 0x008fe200078e0216 */
[----:B------:R-:W-:Y:S04]  /*3100*/  BSSY B1, `(.L_x_87) ;  /* 0x0000006000017945 */ /* 0x000fe80003800000 */
[----:B------:R3:W-:Y:S01]  /*3110*/  @!P3 STG.E.U8 desc[UR36][R160.64+0x30], R89 ;  /* 0x00003059a000b986 */ /* 0x0007e2000c101124 */
[----:B------:R-:W-:Y:S05]  /*3120*/  @P5 BRA `(.L_x_88) ;  /* 0x00000000000c5947 */ /* 0x000fea0003800000 */
[----:B--2---:R-:W3:Y:S02]  /*3130*/  LDG.E.U8 R157, desc[UR36][R162.64+0x31] ;  /* 0x00003124a29d7981 */ /* 0x004ee4000c1e1100 */
[----:B---3--:R-:W-:-:S05]  /*3140*/  PRMT R89, R157, 0x8880, RZ ;  /* 0x000088809d597816 */ /* 0x008fca00000000ff */
[----:B------:R-:W-:-:S07]  /*3150*/  IMAD R22, R89, R156, RZ ;  /* 0x0000009c59167224 */ /* 0x000fce00078e02ff */
.L_x_88:
[----:B------:R-:W-:Y:S05]  /*3160*/  BSYNC B1 ;  /* 0x0000000000017941 */ /* 0x000fea0003800000 */
.L_x_87:
[----:B------:R-:W-:Y:S01]  /*3170*/  @!P5 IMAD R113, R113, R155, R22 ;  /* 0x0000009b7171d224 */ /* 0x000fe200078e0216 */
[----:B------:R-:W-:Y:S04]  /*3180*/  BSSY B1, `(.L_x_89) ;  /* 0x0000006000017945 */ /* 0x000fe80003800000 */
[----:B------:R0:W-:Y:S01]  /*3190*/  @!P5 STG.E.U8 desc[UR36][R160.64+0x31], R113 ;  /* 0x00003171a000d986 */ /* 0x0001e2000c101124 */
[----:B------:R-:W-:Y:S05]  /*31a0*/  @P2 BRA `(.L_x_90) ;  /* 0x00000000000c2947 */ /* 0x000fea0003800000 */
[----:B--2---:R-:W3:Y:S02]  /*31b0*/  LDG.E.U8 R157, desc[UR36][R166.64+0x30] ;  /* 0x00003024a69d7981 */ /* 0x004ee4000c1e1100 */
[----:B---3--:R-:W-:-:S05]  /*31c0*/  PRMT R89, R157, 0x8880, RZ ;  /* 0x000088809d597816 */ /* 0x008fca00000000ff */
[----:B------:R-:W-:-:S07]  /*31d0*/  IMAD R22, R89, R156, RZ ;  /* 0x0000009c59167224 */ /* 0x000fce00078e02ff */
.L_x_90:
[----:B------:R-:W-:Y:S05]  /*31e0*/  BSYNC B1 ;  /* 0x0000000000017941 */ /* 0x000fea0003800000 */
.L_x_89:
        /* <DEDUP_REMOVED lines=11> */
.L_x_92:
[----:B------:R-:W-:Y:S05]  /*32a0*/  BSYNC B1 ;  /* 0x0000000000017941 */ /* 0x000fea0003800000 */
.L_x_91:
[----:B------:R-:W-:Y:S01]  /*32b0*/  @!P4 IMAD R115, R115, R155, R22 ;  /* 0x0000009b7373c224 */ /* 0x000fe200078e0216 */
[----:B------:R-:W-:Y:S04]  /*32c0*/  BSSY B1, `(.L_x_93) ;  /* 0x0000006000017945 */ /* 0x000fe80003800000 */
[----:B------:R0:W-:Y:S01]  /*32d0*/  @!P4 STG.E.U8 desc[UR36][R8.64+0x31], R115 ;  /* 0x000031730800c986 */ /* 0x0001e2000c101124 */
[----:B------:R-:W-:Y:S05]  /*32e0*/  @P3 BRA `(.L_x_94) ;  /* 0x00000000000c3947 */ /* 0x000fea0003800000 */
[----:B--2---:R-:W3:Y:S02]  /*32f0*/  LDG.E.U8 R157, desc[UR36][R162.64+0x38] ;  /* 0x00003824a29d7981 */ /* 0x004ee4000c1e1100 */
[----:B---3--:R-:W-:-:S05]  /*3300*/  PRMT R89, R157, 0x8880, RZ ;  /* 0x000088809d597816 */ /* 0x008fca00000000ff */
[----:B------:R-:W-:-:S07]  /*3310*/  IMAD R22, R89, R156, RZ ;  /* 0x0000009c59167224 */ /* 0x000fce00078e02ff */
.L_x_94:
[----:B------:R-:W-:Y:S05]  /*3320*/  BSYNC B1 ;  /* 0x0000000000017941 */ /* 0x000fea0003800000 */
.L_x_93:
[----:B---3--:R-:W-:Y:S01]  /*3330*/  @!P3 IMAD R89, R116, R155, R22 ;  /* 0x0000009b7459b224 */ /* 0x008fe200078e0216 */
[----:B------:R-:W-:Y:S04]  /*3340*/  BSSY B1, `(.L_x_95) ;  /* 0x0000006000017945 */ /* 0x000fe80003800000 */
[----:B------:R3:W-:Y:S01]  /*3350*/  @!P3 STG.E.U8 desc[UR36][R160.64+0x38], R89 ;  /* 0x00003859a000b986 */ /* 0x0007e2000c101124 */
[----:B------:R-:W-:Y:S05]  /*3360*/  @P5 BRA `(.L_x_96) ;  /* 0x00000000000c5947 */ /* 0x000fea0003800000 */
[----:B--2---:R-:W3:Y:S02]  /*3370*/  LDG.E.U8 R157, desc[UR36][R162.64+0x39] ;  /* 0x00003924a29d7981 */ /* 0x004ee4000c1e1100 */
[----:B---3--:R-:W-:-:S05]  /*3380*/  PRMT R89, R157, 0x8880, RZ ;  /* 0x000088809d597816 */ /* 0x008fca00000000ff */
[----:B------:R-:W-:-:S07]  /*3390*/  IMAD R22, R89, R156, RZ ;  /* 0x0000009c59167224 */ /* 0x000fce00078e02ff */
.L_x_96:
[----:B------:R-:W-:Y:S05]  /*33a0*/  BSYNC B1 ;  /* 0x0000000000017941 */ /* 0x000fea0003800000 */
.L_x_95:
[----:B------:R-:W-:Y:S01]  /*33b0*/  @!P5 IMAD R117, R117, R155, R22 ;  /* 0x0000009b7575d224 */ /* 0x000fe200078e0216 */
[----:B------:R-:W-:Y:S04]  /*33c0*/  BSSY B1, `(.L_x_97) ;  /* 0x0000006000017945 */ /* 0x000fe80003800000 */
[----:B------:R0:W-:Y:S01]  /*33d0*/  @!P5 STG.E.U8 desc[UR36][R160.64+0x39], R117 ;  /* 0x00003975a000d986 */ /* 0x0001e2000c101124 */
[----:B------:R-:W-:Y:S05]  /*33e0*/  @P2 BRA `(.L_x_98) ;  /* 0x00000000000c2947 */ /* 0x000fea0003800000 */
[----:B--2---:R-:W3:Y:S02]  /*33f0*/  LDG.E.U8 R157, desc[UR36][R166.64+0x38] ;  /* 0x00003824a69d7981 */ /* 0x004ee4000c1e1100 */
[----:B---3--:R-:W-:-:S05]  /*3400*/  PRMT R89, R157, 0x8880, RZ ;  /* 0x000088809d597816 */ /* 0x008fca00000000ff */
[----:B------:R-:W-:-:S07]  /*3410*/  IMAD R22, R89, R156, RZ ;  /* 0x0000009c59167224 */ /* 0x000fce00078e02ff */
.L_x_98:
[----:B------:R-:W-:Y:S05]  /*3420*/  BSYNC B1 ;  /* 0x0000000000017941 */ /* 0x000fea0003800000 */
.L_x_97:
        /* <DEDUP_REMOVED lines=11> */
.L_x_100:
[----:B------:R-:W-:Y:S05]  /*34e0*/  BSYNC B1 ;  /* 0x0000000000017941 */ /* 0x000fea0003800000 */
.L_x_99:
[----:B------:R-:W-:Y:S01]  /*34f0*/  @!P4 IMAD R119, R119, R155, R22 ;  /* 0x0000009b7777c224 */ /* 0x000fe200078e0216 */
[----:B------:R-:W-:Y:S04]  /*3500*/  BSSY B1, `(.L_x_101) ;  /* 0x0000006000017945 */ /* 0x000fe80003800000 */
[----:B------:R0:W-:Y:S01]  /*3510*/  @!P4 STG.E.U8 desc[UR36][R8.64+0x39], R119 ;  /* 0x000039770800c986 */ /* 0x0001e2000c101124 */
[----:B------:R-:W-:Y:S05]  /*3520*/  @P3 BRA `(.L_x_102) ;  /* 0x00000000000c3947 */ /* 0x000fea0003800000 */
[----:B--2---:R-:W3:Y:S02]  /*3530*/  LDG.E.U8 R157, desc[UR36][R162.64+0x40] ;  /* 0x00004024a29d7981 */ /* 0x004ee4000c1e1100 */
[----:B---3--:R-:W-:-:S05]  /*3540*/  PRMT R89, R157, 0x8880, RZ ;  /* 0x000088809d597816 */ /* 0x008fca00000000ff */
[----:B------:R-:W-:-:S07]  /*3550*/  IMAD R22, R89, R156, RZ ;  /* 0x0000009c59167224 */ /* 0x000fce00078e02ff */
.L_x_102:
[----:B------:R-:W-:Y:S05]  /*3560*/  BSYNC B1 ;  /* 0x0000000000017941 */ /* 0x000fea0003800000 */
.L_x_101:
[----:B---3--:R-:W-:Y:S01]  /*3570*/  @!P3 IMAD R89, R120, R155, R22 ;  /* 0x0000009b7859b224 */ /* 0x008fe200078e0216 */
[----:B------:R-:W-:Y:S04]  /*3580*/  BSSY B1, `(.L_x_103) ;  /* 0x0000006000017945 */ /* 0x000fe80003800000 */
[----:B------:R3:W-:Y:S01]  /*3590*/  @!P3 STG.E.U8 desc[UR36][R160.64+0x40], R89 ;  /* 0x00004059a000b986 */ /* 0x0007e2000c101124 */
[----:B------:R-:W-:Y:S05]  /*35a0*/  @P5 BRA `(.L_x_104) ;  /* 0x00000000000c5947 */ /* 0x000fea0003800000 */
[----:B--2---:R-:W3:Y:S02]  /*35b0*/  LDG.E.U8 R157, desc[UR36][R162.64+0x41] ;  /* 0x00004124a29d7981 */ /* 0x004ee4000c1e1100 */
[----:B---3--:R-:W-:-:S05]  /*35c0*/  PRMT R89, R157, 0x8880, RZ ;  /* 0x000088809d597816 */ /* 0x008fca00000000ff */
[----:B------:R-:W-:-:S07]  /*35d0*/  IMAD R22, R89, R156, RZ ;  /* 0x0000009c59167224 */ /* 0x000fce00078e02ff */
.L_x_104:
[----:B------:R-:W-:Y:S05]  /*35e0*/  BSYNC B1 ;  /* 0x0000000000017941 */ /* 0x000fea0003800000 */
.L_x_103:
[----:B------:R-:W-:Y:S01]  /*35f0*/  @!P5 IMAD R121, R121, R155, R22 ;  /* 0x0000009b7979d224 */ /* 0x000fe200078e0216 */
[----:B------:R-:W-:Y:S04]  /*3600*/  BSSY B1, `(.L_x_105) ;  /* 0x0000006000017945 */ /* 0x000fe80003800000 */
[----:B------:R0:W-:Y:S01]  /*3610*/  @!P5 STG.E.U8 desc[UR36][R160.64+0x41], R121 ;  /* 0x00004179a000d986 */ /* 0x0001e2000c101124 */
[----:B------:R-:W-:Y:S05]  /*3620*/  @P2 BRA `(.L_x_106) ;  /* 0x00000000000c2947 */ /* 0x000fea0003800000 */
[----:B--2---:R-:W3:Y:S02]  /*3630*/  LDG.E.U8 R157, desc[UR36][R166.64+0x40] ;  /* 0x00004024a69d7981 */ /* 0x004ee4000c1e1100 */
[----:B---3--:R-:W-:-:S05]  /*3640*/  PRMT R89, R157, 0x8880, RZ ;  /* 0x000088809d597816 */ /* 0x008fca00000000ff */
[----:B------:R-:W-:-:S07]  /*3650*/  IMAD R22, R89, R156, RZ ;  /* 0x0000009c59167224 */ /* 0x000fce00078e02ff */
.L_x_106:
[----:B------:R-:W-:Y:S05]  /*3660*/  BSYNC B1 ;  /* 0x0000000000017941 */ /* 0x000fea0003800000 */
.L_x_105:
        /* <DEDUP_REMOVED lines=11> */
.L_x_108:
[----:B------:R-:W-:Y:S05]  /*3720*/  BSYNC B1 ;  /* 0x0000000000017941 */ /* 0x000fea0003800000 */
.L_x_107:
[----:B------:R-:W-:Y:S01]  /*3730*/  @!P4 IMAD R123, R123, R155, R22 ;  /* 0x0000009b7b7bc224 */ /* 0x000fe200078e0216 */
[----:B------:R-:W-:Y:S04]  /*3740*/  BSSY B1, `(.L_x_109) ;  /* 0x0000006000017945 */ /* 0x000fe80003800000 */
[----:B------:R0:W-:Y:S01]  /*3750*/  @!P4 STG.E.U8 desc[UR36][R8.64+0x41], R123 ;  /* 0x0000417b0800c986 */ /* 0x0001e2000c101124 */
[----:B------:R-:W-:Y:S05]  /*3760*/  @P3 BRA `(.L_x_110) ;  /* 0x00000000000c3947 */ /* 0x000fea0003800000 */
[----:B--2---:R-:W3:Y:S02]  /*3770*/  LDG.E.U8 R157, desc[UR36][R162.64+0x48] ;  /* 0x00004824a29d7981 */ /* 0x004ee4000c1e1100 */
[----:B---3--:R-:W-:-:S05]  /*3780*/  PRMT R89, R157, 0x8880, RZ ;  /* 0x000088809d597816 */ /* 0x008fca00000000ff */
[----:B------:R-:W-:-:S07]  /*3790*/  IMAD R22, R89, R156, RZ ;  /* 0x0000009c59167224 */ /* 0x000fce00078e02ff */
.L_x_110:
[----:B------:R-:W-:Y:S05]  /*37a0*/  BSYNC B1 ;  /* 0x0000000000017941 */ /* 0x000fea0003800000 */
.L_x_109:
[----:B---3--:R-:W-:Y:S01]  /*37b0*/  @!P3 IMAD R89, R124, R155, R22 ;  /* 0x0000009b7c59b224 */ /* 0x008fe200078e0216 */
[----:B------:R-:W-:Y:S04]  /*37c0*/  BSSY B1, `(.L_x_111) ;  /* 0x0000006000017945 */ /* 0x000fe80003800000 */
[----:B------:R3:W-:Y:S01]  /*37d0*/  @!P3 STG.E.U8 desc[UR36][R160.64+0x48], R89 ;  /* 0x00004859a000b986 */ /* 0x0007e2000c101124 */
[----:B------:R-:W-:Y:S05]  /*37e0*/  @P5 BRA `(.L_x_112) ;  /* 0x00000000000c5947 */ /* 0x000fea0003800000 */
[----:B--2---:R-:W3:Y:S02]  /*37f0*/  LDG.E.U8 R157, desc[UR36][R162.64+0x49] ;  /* 0x00004924a29d7981 */ /* 0x004ee4000c1e1100 */
[----:B---3--:R-:W-:-:S05]  /*3800*/  PRMT R89, R157, 0x8880, RZ ;  /* 0x000088809d597816 */ /* 0x008fca00000000ff */
[----:B------:R-:W-:-:S07]  /*3810*/  IMAD R22, R89, R156, RZ ;  /* 0x0000009c59167224 */ /* 0x000fce00078e02ff */
.L_x_112:
[----:B------:R-:W-:Y:S05]  /*3820*/  BSYNC B1 ;  /* 0x0000000000017941 */ /* 0x000fea0003800000 */
.L_x_111:
[----:B------:R-:W-:Y:S01]  /*3830*/  @!P5 IMAD R125, R125, R155, R22 ;  /* 0x0000009b7d7dd224 */ /* 0x000fe200078e0216 */
[----:B------:R-:W-:Y:S04]  /*3840*/  BSSY B1, `(.L_x_113) ;  /* 0x0000006000017945 */ /* 0x000fe80003800000 */
[----:B------:R0:W-:Y:S01]  /*3850*/  @!P5 STG.E.U8 desc[UR36][R160.64+0x49], R125 ;  /* 0x0000497da000d986 */ /* 0x0001e2000c101124 */
[----:B------:R-:W-:Y:S05]  /*3860*/  @P2 BRA `(.L_x_114) ;  /* 0x00000000000c2947 */ /* 0x000fea0003800000 */
[----:B--2---:R-:W3:Y:S02]  /*3870*/  LDG.E.U8 R157, desc[UR36][R166.64+0x48] ;  /* 0x00004824a69d7981 */ /* 0x004ee4000c1e1100 */
[----:B---3--:R-:W-:-:S05]  /*3880*/  PRMT R89, R157, 0x8880, RZ ;  /* 0x000088809d597816 */ /* 0x008fca00000000ff */
[----:B------:R-:W-:-:S07]  /*3890*/  IMAD R22, R89, R156, RZ ;  /* 0x0000009c59167224 */ /* 0x000fce00078e02ff */
.L_x_114:
[----:B------:R-:W-:Y:S05]  /*38a0*/  BSYNC B1 ;  /* 0x0000000000017941 */ /* 0x000fea0003800000 */
.L_x_113:
        /* <DEDUP_REMOVED lines=11> */
.L_x_116:
[----:B------:R-:W-:Y:S05]  /*3960*/  BSYNC B1 ;  /* 0x0000000000017941 */ /* 0x000fea0003800000 */
.L_x_115:
[----:B------:R-:W-:Y:S01]  /*3970*/  @!P4 IMAD R127, R127, R155, R22 ;  /* 0x0000009b7f7fc224 */ /* 0x000fe200078e0216 */
[----:B------:R-:W-:Y:S04]  /*3980*/  BSSY B1, `(.L_x_117) ;  /* 0x0000006000017945 */ /* 0x000fe80003800000 */
[----:B------:R0:W-:Y:S01]  /*3990*/  @!P4 STG.E.U8 desc[UR36][R8.64+0x49], R127 ;  /* 0x0000497f0800c986 */ /* 0x0001e2000c101124 */
[----:B------:R-:W-:Y:S05]  /*39a0*/  @P3 BRA `(.L_x_118) ;  /* 0x00000000000c3947 */ /* 0x000fea0003800000 */
[----:B--2---:R-:W3:Y:S02]  /*39b0*/  LDG.E.U8 R157, desc[UR36][R162.64+0x50] ;  /* 0x00005024a29d7981 */ /* 0x004ee4000c1e1100 */
[----:B---3--:R-:W-:-:S05]  /*39c0*/  PRMT R89, R157, 0x8880, RZ ;  /* 0x000088809d597816 */ /* 0x008fca00000000ff */
[----:B------:R-:W-:-:S07]  /*39d0*/  IMAD R22, R89, R156, RZ ;  /* 0x0000009c59167224 */ /* 0x000fce00078e02ff */
.L_x_118:
[----:B------:R-:W-:Y:S05]  /*39e0*/  BSYNC B1 ;  /* 0x0000000000017941 */ /* 0x000fea0003800000 */
.L_x_117:
[----:B---3--:R-:W-:Y:S01]  /*39f0*/  @!P3 IMAD R89, R128, R155, R22 ;  /* 0x0000009b8059b224 */ /* 0x008fe200078e0216 */
[----:B------:R-:W-:Y:S04]  /*3a00*/  BSSY B1, `(.L_x_119) ;  /* 0x0000006000017945 */ /* 0x000fe80003800000 */
[----:B------:R3:W-:Y:S01]  /*3a10*/  @!P3 STG.E.U8 desc[UR36][R160.64+0x50], R89 ;  /* 0x00005059a000b986 */ /* 0x0007e2000c101124 */
[----:B------:R-:W-:Y:S05]  /*3a20*/  @P5 BRA `(.L_x_120) ;  /* 0x00000000000c5947 */ /* 0x000fea0003800000 */
[----:B--2---:R-:W3:Y:S02]  /*3a30*/  LDG.E.U8 R157, desc[UR36][R162.64+0x51] ;  /* 0x00005124a29d7981 */ /* 0x004ee4000c1e1100 */
[----:B---3--:R-:W-:-:S05]  /*3a40*/  PRMT R89, R157, 0x8880, RZ ;  /* 0x000088809d597816 */ /* 0x008fca00000000ff */
[----:B------:R-:W-:-:S07]  /*3a50*/  IMAD R22, R89, R156, RZ ;  /* 0x0000009c59167224 */ /* 0x000fce00078e02ff */
.L_x_120:
[----:B------:R-:W-:Y:S05]  /*3a60*/  BSYNC B1 ;  /* 0x0000000000017941 */ /* 0x000fea0003800000 */
.L_x_119:
[----:B------:R-:W-:Y:S01]  /*3a70*/  @!P5 IMAD R129, R129, R155, R22 ;  /* 0x0000009b8181d224 */ /* 0x000fe200078e0216 */
[----:B------:R-:W-:Y:S04]  /*3a80*/  BSSY B1, `(.L_x_121) ;  /* 0x0000006000017945 */ /* 0x000fe80003800000 */
[----:B------:R0:W-:Y:S01]  /*3a90*/  @!P5 STG.E.U8 desc[UR36][R160.64+0x51], R129 ;  /* 0x00005181a000d986 */ /* 0x0001e2000c101124 */
[----:B------:R-:W-:Y:S05]  /*3aa0*/  @P2 BRA `(.L_x_122) ;  /* 0x00000000000c2947 */ /* 0x000fea0003800000 */
[----:B--2---:R-:W3:Y:S02]  /*3ab0*/  LDG.E.U8 R157, desc[UR36][R166.64+0x50] ;  /* 0x00005024a69d7981 */ /* 0x004ee4000c1e1100 */
[----:B---3--:R-:W-:-:S05]  /*3ac0*/  PRMT R89, R157, 0x8880, RZ ;  /* 0x000088809d597816 */ /* 0x008fca00000000ff */
[----:B------:R-:W-:-:S07]  /*3ad0*/  IMAD R22, R89, R156, RZ ;  /* 0x0000009c59167224 */ /* 0x000fce00078e02ff */
.L_x_122:
[----:B------:R-:W-:Y:S05]  /*3ae0*/  BSYNC B1 ;  /* 0x0000000000017941 */ /* 0x000fea0003800000 */
.L_x_121:
        /* <DEDUP_REMOVED lines=11> */
.L_x_124:
[----:B------:R-:W-:Y:S05]  /*3ba0*/  BSYNC B1 ;  /* 0x0000000000017941 */ /* 0x000fea0003800000 */
.L_x_123:
[----:B------:R-:W-:Y:S01]  /*3bb0*/  @!P4 IMAD R131, R131, R155, R22 ;  /* 0x0000009b8383c224 */ /* 0x000fe200078e0216 */
[----:B------:R-:W-:Y:S04]  /*3bc0*/  BSSY B1, `(.L_x_125) ;  /* 0x0000006000017945 */ /* 0x000fe80003800000 */
[----:B------:R0:W-:Y:S01]  /*3bd0*/  @!P4 STG.E.U8 desc[UR36][R8.64+0x51], R131 ;  /* 0x000051830800c986 */ /* 0x0001e2000c101124 */
[----:B------:R-:W-:Y:S05]  /*3be0*/  @P3 BRA `(.L_x_126) ;  /* 0x00000000000c3947 */ /* 0x000fea0003800000 */
[----:B--2---:R-:W3:Y:S02]  /*3bf0*/  LDG.E.U8 R157, desc[UR36][R162.64+0x58] ;  /* 0x00005824a29d7981 */ /* 0x004ee4000c1e1100 */
[----:B---3--:R-:W-:-:S05]  /*3c00*/  PRMT R89, R157, 0x8880, RZ ;  /* 0x000088809d597816 */ /* 0x008fca00000000ff */
[----:B------:R-:W-:-:S07]  /*3c10*/  IMAD R22, R89, R156, RZ ;  /* 0x0000009c59167224 */ /* 0x000fce00078e02ff */
.L_x_126:
[----:B------:R-:W-:Y:S05]  /*3c20*/  BSYNC B1 ;  /* 0x0000000000017941 */ /* 0x000fea0003800000 */
.L_x_125:
[----:B---3--:R-:W-:Y:S01]  /*3c30*/  @!P3 IMAD R89, R132, R155, R22 ;  /* 0x0000009b8459b224 */ /* 0x008fe200078e0216 */
[----:B------:R-:W-:Y:S04]  /*3c40*/  BSSY B1, `(.L_x_127) ;  /* 0x0000006000017945 */ /* 0x000fe80003800000 */
[----:B------:R3:W-:Y:S01]  /*3c50*/  @!P3 STG.E.U8 desc[UR36][R160.64+0x58], R89 ;  /* 0x00005859a000b986 */ /* 0x0007e2000c101124 */
[----:B------:R-:W-:Y:S05]  /*3c60*/  @P5 BRA `(.L_x_128) ;  /* 0x00000000000c5947 */ /* 0x000fea0003800000 */
[----:B--2---:R-:W3:Y:S02]  /*3c70*/  LDG.E.U8 R157, desc[UR36][R162.64+0x59] ;  /* 0x00005924a29d7981 */ /* 0x004ee4000c1e1100 */
[----:B---3--:R-:W-:-:S05]  /*3c80*/  PRMT R89, R157, 0x8880, RZ ;  /* 0x000088809d597816 */ /* 0x008fca00000000ff */
[----:B------:R-:W-:-:S07]  /*3c90*/  IMAD R22, R89, R156, RZ ;  /* 0x0000009c59167224 */ /* 0x000fce00078e02ff */
.L_x_128:
[----:B------:R-:W-:Y:S05]  /*3ca0*/  BSYNC B1 ;  /* 0x0000000000017941 */ /* 0x000fea0003800000 */
.L_x_127:
[----:B------:R-:W-:Y:S01]  /*3cb0*/  @!P5 IMAD R133, R133, R155, R22 ;  /* 0x0000009b8585d224 */ /* 0x000fe200078e0216 */
[----:B------:R-:W-:Y:S04]  /*3cc0*/  BSSY B1, `(.L_x_129) ;  /* 0x0000006000017945 */ /* 0x000fe80003800000 */
[----:B------:R0:W-:Y:S01]  /*3cd0*/  @!P5 STG.E.U8 desc[UR36][R160.64+0x59], R133 ;  /* 0x00005985a000d986 */ /* 0x0001e2000c101124 */
[----:B------:R-:W-:Y:S05]  /*3ce0*/  @P2 BRA `(.L_x_130) ;  /* 0x00000000000c2947 */ /* 0x000fea0003800000 */
[----:B--2---:R-:W3:Y:S02]  /*3cf0*/  LDG.E.U8 R157, desc[UR36][R166.64+0x58] ;  /* 0x00005824a69d7981 */ /* 0x004ee4000c1e1100 */
[----:B---3--:R-:W-:-:S05]  /*3d00*/  PRMT R89, R157, 0x8880, RZ ;  /* 0x000088809d597816 */ /* 0x008fca00000000ff */
[----:B------:R-:W-:-:S07]  /*3d10*/  IMAD R22, R89, R156, RZ ;  /* 0x0000009c59167224 */ /* 0x000fce00078e02ff */
.L_x_130:
[----:B------:R-:W-:Y:S05]  /*3d20*/  BSYNC B1 ;  /* 0x0000000000017941 */ /* 0x000fea0003800000 */
.L_x_129:
        /* <DEDUP_REMOVED lines=11> */
.L_x_132:
[----:B------:R-:W-:Y:S05]  /*3de0*/  BSYNC B1 ;  /* 0x0000000000017941 */ /* 0x000fea0003800000 */
.L_x_131:
[----:B------:R-:W-:Y:S01]  /*3df0*/  @!P4 IMAD R135, R135, R155, R22 ;  /* 0x0000009b8787c224 */ /* 0x000fe200078e0216 */
[----:B------:R-:W-:Y:S04]  /*3e00*/  BSSY B1, `(.L_x_133) ;  /* 0x0000006000017945 */ /* 0x000fe80003800000 */
[----:B------:R0:W-:Y:S01]  /*3e10*/  @!P4 STG.E.U8 desc[UR36][R8.64+0x59], R135 ;  /* 0x000059870800c986 */ /* 0x0001e2000c101124 */
[----:B------:R-:W-:Y:S05]  /*3e20*/  @P3 BRA `(.L_x_134) ;  /* 0x00000000000c3947 */ /* 0x000fea0003800000 */
[----:B--2---:R-:W3:Y:S02]  /*3e30*/  LDG.E.U8 R157, desc[UR36][R162.64+0x60] ;  /* 0x00006024a29d7981 */ /* 0x004ee4000c1e1100 */
[----:B---3--:R-:W-:-:S05]  /*3e40*/  PRMT R89, R157, 0x8880, RZ ;  /* 0x000088809d597816 */ /* 0x008fca00000000ff */
[----:B------:R-:W-:-:S07]  /*3e50*/  IMAD R22, R89, R156, RZ ;  /* 0x0000009c59167224 */ /* 0x000fce00078e02ff */
.L_x_134:
[----:B------:R-:W-:Y:S05]  /*3e60*/  BSYNC B1 ;  /* 0x0000000000017941 */ /* 0x000fea0003800000 */
.L_x_133:
[----:B---3--:R-:W-:Y:S01]  /*3e70*/  @!P3 IMAD R89, R136, R155, R22 ;  /* 0x0000009b8859b224 */ /* 0x008fe200078e0216 */
[----:B------:R-:W-:Y:S04]  /*3e80*/  BSSY B1, `(.L_x_135) ;  /* 0x0000006000017945 */ /* 0x000fe80003800000 */
[----:B------:R3:W-:Y:S01]  /*3e90*/  @!P3 STG.E.U8 desc[UR36][R160.64+0x60], R89 ;  /* 0x00006059a000b986 */ /* 0x0007e2000c101124 */
[----:B------:R-:W-:Y:S05]  /*3ea0*/  @P5 BRA `(.L_x_136) ;  /* 0x00000000000c5947 */ /* 0x000fea0003800000 */
[----:B--2---:R-:W3:Y:S02]  /*3eb0*/  LDG.E.U8 R157, desc[UR36][R162.64+0x61] ;  /* 0x00006124a29d7981 */ /* 0x004ee4000c1e1100 */
[----:B---3--:R-:W-:-:S05]  /*3ec0*/  PRMT R89, R157, 0x8880, RZ ;  /* 0x000088809d597816 */ /* 0x008fca00000000ff */
[----:B------:R-:W-:-:S07]  /*3ed0*/  IMAD R22, R89, R156, RZ ;  /* 0x0000009c59167224 */ /* 0x000fce00078e02ff */
.L_x_136:
[----:B------:R-:W-:Y:S05]  /*3ee0*/  BSYNC B1 ;  /* 0x0000000000017941 */ /* 0x000fea0003800000 */
.L_x_135:
[----:B------:R-:W-:Y:S01]  /*3ef0*/  @!P5 IMAD R137, R137, R155, R22 ;  /* 0x0000009b8989d224 */ /* 0x000fe200078e0216 */
[----:B------:R-:W-:Y:S04]  /*3f00*/  BSSY B1, `(.L_x_137) ;  /* 0x0000006000017945 */ /* 0x000fe80003800000 */
[----:B------:R0:W-:Y:S01]  /*3f10*/  @!P5 STG.E.U8 desc[UR36][R160.64+0x61], R137 ;  /* 0x00006189a000d986 */ /* 0x0001e2000c101124 */
[----:B------:R-:W-:Y:S05]  /*3f20*/  @P2 BRA `(.L_x_138) ;  /* 0x00000000000c2947 */ /* 0x000fea0003800000 */
[----:B--2---:R-:W3:Y:S02]  /*3f30*/  LDG.E.U8 R157, desc[UR36][R166.64+0x60] ;  /* 0x00006024a69d7981 */ /* 0x004ee4000c1e1100 */
[----:B---3--:R-:W-:-:S05]  /*3f40*/  PRMT R89, R157, 0x8880, RZ ;  /* 0x000088809d597816 */ /* 0x008fca00000000ff */
[----:B------:R-:W-:-:S07]  /*3f50*/  IMAD R22, R89, R156, RZ ;  /* 0x0000009c59167224 */ /* 0x000fce00078e02ff */
.L_x_138:
[----:B------:R-:W-:Y:S05]  /*3f60*/  BSYNC B1 ;  /* 0x0000000000017941 */ /* 0x000fea0003800000 */
.L_x_137:
        /* <DEDUP_REMOVED lines=11> */
.L_x_140:
[----:B------:R-:W-:Y:S05]  /*4020*/  BSYNC B1 ;  /* 0x0000000000017941 */ /* 0x000fea0003800000 */
.L_x_139:
[----:B------:R-:W-:Y:S01]  /*4030*/  @!P4 IMAD R139, R139, R155, R22 ;  /* 0x0000009b8b8bc224 */ /* 0x000fe200078e0216 */
[----:B------:R-:W-:Y:S04]  /*4040*/  BSSY B1, `(.L_x_141) ;  /* 0x0000006000017945 */ /* 0x000fe80003800000 */
[----:B------:R0:W-:Y:S01]  /*4050*/  @!P4 STG.E.U8 desc[UR36][R8.64+0x61], R139 ;  /* 0x0000618b0800c986 */ /* 0x0001e2000c101124 */
[----:B------:R-:W-:Y:S05]  /*4060*/  @P3 BRA `(.L_x_142) ;  /* 0x00000000000c3947 */ /* 0x000fea0003800000 */
[----:B--2---:R-:W3:Y:S02]  /*4070*/  LDG.E.U8 R157, desc[UR36][R162.64+0x68] ;  /* 0x00006824a29d7981 */ /* 0x004ee4000c1e1100 */
[----:B---3--:R-:W-:-:S05]  /*4080*/  PRMT R89, R157, 0x8880, RZ ;  /* 0x000088809d597816 */ /* 0x008fca00000000ff */
[----:B------:R-:W-:-:S07]  /*4090*/  IMAD R22, R89, R156, RZ ;  /* 0x0000009c59167224 */ /* 0x000fce00078e02ff */
.L_x_142:
[----:B------:R-:W-:Y:S05]  /*40a0*/  BSYNC B1 ;  /* 0x0000000000017941 */ /* 0x000fea0003800000 */
.L_x_141:
[----:B---3--:R-:W-:Y:S01]  /*40b0*/  @!P3 IMAD R89, R140, R155, R22 ;  /* 0x0000009b8c59b224 */ /* 0x008fe200078e0216 */
[----:B------:R-:W-:Y:S04]  /*40c0*/  BSSY B1, `(.L_x_143) ;  /* 0x0000006000017945 */ /* 0x000fe80003800000 */
[----:B------:R3:W-:Y:S01]  /*40d0*/  @!P3 STG.E.U8 desc[UR36][R160.64+0x68], R89 ;  /* 0x00006859a000b986 */ /* 0x0007e2000c101124 */
[----:B------:R-:W-:Y:S05]  /*40e0*/  @P5 BRA `(.L_x_144) ;  /* 0x00000000000c5947 */ /* 0x000fea0003800000 */
[----:B--2---:R-:W3:Y:S02]  /*40f0*/  LDG.E.U8 R157, desc[UR36][R162.64+0x69] ;  /* 0x00006924a29d7981 */ /* 0x004ee4000c1e1100 */
[----:B---3--:R-:W-:-:S05]  /*4100*/  PRMT R89, R157, 0x8880, RZ ;  /* 0x000088809d597816 */ /* 0x008fca00000000ff */
[----:B------:R-:W-:-:S07]  /*4110*/  IMAD R22, R89, R156, RZ ;  /* 0x0000009c59167224 */ /* 0x000fce00078e02ff */
.L_x_144:
[----:B------:R-:W-:Y:S05]  /*4120*/  BSYNC B1 ;  /* 0x0000000000017941 */ /* 0x000fea0003800000 */
.L_x_143:
[----:B------:R-:W-:Y:S01]  /*4130*/  @!P5 IMAD R141, R141, R155, R22 ;  /* 0x0000009b8d8dd224 */ /* 0x000fe200078e0216 */
[----:B------:R-:W-:Y:S04]  /*4140*/  BSSY B1, `(.L_x_145) ;  /* 0x0000006000017945 */ /* 0x000fe80003800000 */
[----:B------:R0:W-:Y:S01]  /*4150*/  @!P5 STG.E.U8 desc[UR36][R160.64+0x69], R141 ;  /* 0x0000698da000d986 */ /* 0x0001e2000c101124 */
[----:B------:R-:W-:Y:S05]  /*4160*/  @P2 BRA `(.L_x_146) ;  /* 0x00000000000c2947 */ /* 0x000fea0003800000 */
[----:B--2---:R-:W3:Y:S02]  /*4170*/  LDG.E.U8 R157, desc[UR36][R166.64+0x68] ;  /* 0x00006824a69d7981 */ /* 0x004ee4000c1e1100 */
[----:B---3--:R-:W-:-:S05]  /*4180*/  PRMT R89, R157, 0x8880, RZ ;  /* 0x000088809d597816 */ /* 0x008fca00000000ff */
[----:B------:R-:W-:-:S07]  /*4190*/  IMAD R22, R89, R156, RZ ;  /* 0x0000009c59167224 */ /* 0x000fce00078e02ff */
.L_x_146:
[----:B------:R-:W-:Y:S05]  /*41a0*/  BSYNC B1 ;  /* 0x0000000000017941 */ /* 0x000fea0003800000 */
.L_x_145:
        /* <DEDUP_REMOVED lines=11> */
.L_x_148:
[----:B------:R-:W-:Y:S05]  /*4260*/  BSYNC B1 ;  /* 0x0000000000017941 */ /* 0x000fea0003800000 */
.L_x_147:
[----:B------:R-:W-:Y:S01]  /*4270*/  @!P4 IMAD R143, R143, R155, R22 ;  /* 0x0000009b8f8fc224 */ /* 0x000fe200078e0216 */
[----:B------:R-:W-:Y:S04]  /*4280*/  BSSY B1, `(.L_x_149) ;  /* 0x0000006000017945 */ /* 0x000fe80003800000 */
[----:B------:R0:W-:Y:S01]  /*4290*/  @!P4 STG.E.U8 desc[UR36][R8.64+0x69], R143 ;  /* 0x0000698f0800c986 */ /* 0x0001e2000c101124 */
[----:B------:R-:W-:Y:S05]  /*42a0*/  @P3 BRA `(.L_x_150) ;  /* 0x00000000000c3947 */ /* 0x000fea0003800000 */
[----:B--2---:R-:W3:Y:S02]  /*42b0*/  LDG.E.U8 R157, desc[UR36][R162.64+0x70] ;  /* 0x00007024a29d7981 */ /* 0x004ee4000c1e1100 */
[----:B---3--:R-:W-:-:S05]  /*42c0*/  PRMT R89, R157, 0x8880, RZ ;  /* 0x000088809d597816 */ /* 0x008fca00000000ff */
[----:B------:R-:W-:-:S07]  /*42d0*/  IMAD R22, R89, R156, RZ ;  /* 0x0000009c59167224 */ /* 0x000fce00078e02ff */
.L_x_150:
[----:B------:R-:W-:Y:S05]  /*42e0*/  BSYNC B1 ;  /* 0x0000000000017941 */ /* 0x000fea0003800000 */
.L_x_149:
[----:B---3--:R-:W-:Y:S01]  /*42f0*/  @!P3 IMAD R89, R144, R155, R22 ;  /* 0x0000009b9059b224 */ /* 0x008fe200078e0216 */
[----:B------:R-:W-:Y:S04]  /*4300*/  BSSY B1, `(.L_x_151) ;  /* 0x0000006000017945 */ /* 0x000fe80003800000 */
[----:B------:R3:W-:Y:S01]  /*4310*/  @!P3 STG.E.U8 desc[UR36][R160.64+0x70], R89 ;  /* 0x00007059a000b986 */ /* 0x0007e2000c101124 */
[----:B------:R-:W-:Y:S05]  /*4320*/  @P5 BRA `(.L_x_152) ;  /* 0x00000000000c5947 */ /* 0x000fea0003800000 */
[----:B--2---:R-:W3:Y:S02]  /*4330*/  LDG.E.U8 R157, desc[UR36][R162.64+0x71] ;  /* 0x00007124a29d7981 */ /* 0x004ee4000c1e1100 */
[----:B---3--:R-:W-:-:S05]  /*4340*/  PRMT R89, R157, 0x8880, RZ ;  /* 0x000088809d597816 */ /* 0x008fca00000000ff */
[----:B------:R-:W-:-:S07]  /*4350*/  IMAD R22, R89, R156, RZ ;  /* 0x0000009c59167224 */ /* 0x000fce00078e02ff */
.L_x_152:
[----:B------:R-:W-:Y:S05]  /*4360*/  BSYNC B1 ;  /* 0x0000000000017941 */ /* 0x000fea0003800000 */
.L_x_151:
[----:B------:R-:W-:Y:S01]  /*4370*/  @!P5 IMAD R145, R145, R155, R22 ;  /* 0x0000009b9191d224 */ /* 0x000fe200078e0216 */
[----:B------:R-:W-:Y:S04]  /*4380*/  BSSY B1, `(.L_x_153) ;  /* 0x0000006000017945 */ /* 0x000fe80003800000 */
[----:B------:R0:W-:Y:S01]  /*4390*/  @!P5 STG.E.U8 desc[UR36][R160.64+0x71], R145 ;  /* 0x00007191a000d986 */ /* 0x0001e2000c101124 */
[----:B------:R-:W-:Y:S05]  /*43a0*/  @P2 BRA `(.L_x_154) ;  /* 0x00000000000c2947 */ /* 0x000fea0003800000 */
[----:B--2---:R-:W3:Y:S02]  /*43b0*/  LDG.E.U8 R157, desc[UR36][R166.64+0x70] ;  /* 0x00007024a69d7981 */ /* 0x004ee4000c1e1100 */
[----:B---3--:R-:W-:-:S05]  /*43c0*/  PRMT R89, R157, 0x8880, RZ ;  /* 0x000088809d597816 */ /* 0x008fca00000000ff */
[----:B------:R-:W-:-:S07]  /*43d0*/  IMAD R22, R89, R156, RZ ;  /* 0x0000009c59167224 */ /* 0x000fce00078e02ff */
.L_x_154:
[----:B------:R-:W-:Y:S05]  /*43e0*/  BSYNC B1 ;  /* 0x0000000000017941 */ /* 0x000fea0003800000 */
.L_x_153:
[C---:B------:R-:W-:Y:S01]  /*43f0*/  ISETP.LT.OR P4, PT, R3.reuse, 0x72, !P1 ;  /* 0x000000720300780c */ /* 0x040fe20004f81670 */
[----:B---3--:R-:W-:Y:S01]  /*4400*/  @!P2 IMAD R89, R146, R155, R22 ;  /* 0x0000009b9259a224 */ /* 0x008fe200078e0216 */
[----:B------:R-:W-:Y:S01]  /*4410*/  BSSY B1, `(.L_x_155) ;  /* 0x000000b000017945 */ /* 0x000fe20003800000 */
[----:B------:R-:W-:Y:S02]  /*4420*/  ISETP.LT.OR P3, PT, R3, 0x79, !P0 ;  /* 0x000000790300780c */ /* 0x000fe40004761670 */
[----:B------:R-:W-:Y:S01]  /*4430*/  IADD3 R153, P5, R153, 0x80, RZ ;  /* 0x0000008099997810 */ /* 0x000fe20007fbe0ff */
[----:B------:R3:W-:Y:S01]  /*4440*/  @!P2 STG.E.U8 desc[UR36][R8.64+0x70], R89 ;  /* 0x000070590800a986 */ /* 0x0007e2000c101124 */
[C---:B------:R-:W-:Y:S02]  /*4450*/  ISETP.LT.OR P2, PT, R3.reuse, 0x79, !P1 ;  /* 0x000000790300780c */ /* 0x040fe40004f41670 */
[C---:B------:R-:W-:Y:S02]  /*4460*/  ISETP.LT.OR P0, PT, R3.reuse, 0x7a, !P0 ;  /* 0x0000007a0300780c */ /* 0x040fe40004701670 */
[----:B------:R-:W-:-:S02]  /*4470*/  ISETP.LT.OR P1, PT, R3, 0x7a, !P1 ;  /* 0x0000007a0300780c */ /* 0x000fc40004f21670 */
[----:B------:R-:W-:Y:S11]  /*4480*/  @P4 BRA `(.L_x_156) ;  /* 0x00000000000c4947 */ /* 0x000ff60003800000 */
[----:B--2---:R-:W3:Y:S02]  /*4490*/  LDG.E.U8 R157, desc[UR36][R166.64+0x71] ;  /* 0x00007124a69d7981 */ /* 0x004ee4000c1e1100 */
[----:B---3--:R-:W-:-:S05]  /*44a0*/  PRMT R89, R157, 0x8880, RZ ;  /* 0x000088809d597816 */ /* 0x008fca00000000ff */
[----:B------:R-:W-:-:S07]  /*44b0*/  IMAD R22, R89, R156, RZ ;  /* 0x0000009c59167224 */ /* 0x000fce00078e02ff */
.L_x_156:
[----:B------:R-:W-:Y:S05]  /*44c0*/  BSYNC B1 ;  /* 0x0000000000017941 */ /* 0x000fea0003800000 */
.L_x_155:
[----:B------:R-:W-:Y:S01]  /*44d0*/  @!P4 IMAD R147, R147, R155, R22 ;  /* 0x0000009b9393c224 */ /* 0x000fe200078e0216 */
[----:B------:R-:W-:Y:S04]  /*44e0*/  BSSY B1, `(.L_x_157) ;  /* 0x0000006000017945 */ /* 0x000fe80003800000 */
[----:B------:R0:W-:Y:S01]  /*44f0*/  @!P4 STG.E.U8 desc[UR36][R8.64+0x71], R147 ;  /* 0x000071930800c986 */ /* 0x0001e2000c101124 */
[----:B------:R-:W-:Y:S05]  /*4500*/  @P3 BRA `(.L_x_158) ;  /* 0x00000000000c3947 */ /* 0x000fea0003800000 */
[----:B--2---:R-:W3:Y:S02]  /*4510*/  LDG.E.U8 R157, desc[UR36][R162.64+0x78] ;  /* 0x00007824a29d7981 */ /* 0x004ee4000c1e1100 */
[----:B---3--:R-:W-:-:S05]  /*4520*/  PRMT R89, R157, 0x8880, RZ ;  /* 0x000088809d597816 */ /* 0x008fca00000000ff */
[----:B------:R-:W-:-:S07]  /*4530*/  IMAD R22, R89, R156, RZ ;  /* 0x0000009c59167224 */ /* 0x000fce00078e02ff */
.L_x_158:
[----:B------:R-:W-:Y:S05]  /*4540*/  BSYNC B1 ;  /* 0x0000000000017941 */ /* 0x000fea0003800000 */
.L_x_157:
[----:B---3--:R-:W-:Y:S01]  /*4550*/  @!P3 IMAD R89, R148, R155, R22 ;  /* 0x0000009b9459b224 */ /* 0x008fe200078e0216 */
[----:B------:R-:W-:Y:S01]  /*4560*/  BSSY B1, `(.L_x_159) ;  /* 0x0000007000017945 */ /* 0x000fe20003800000 */
[----:B----4-:R-:W-:-:S03]  /*4570*/  IMAD.X R91, RZ, RZ, R5, P5 ;  /* 0x000000ffff5b7224 */ /* 0x010fc600028e0605 */
[----:B------:R3:W-:Y:S01]  /*4580*/  @!P3 STG.E.U8 desc[UR36][R160.64+0x78], R89 ;  /* 0x00007859a000b986 */ /* 0x0007e2000c101124 */
[----:B------:R-:W-:Y:S05]  /*4590*/  @P0 BRA `(.L_x_160) ;  /* 0x00000000000c0947 */ /* 0x000fea0003800000 */
[----:B--2---:R-:W2:Y:S02]  /*45a0*/  LDG.E.U8 R157, desc[UR36][R162.64+0x79] ;  /* 0x00007924a29d7981 */ /* 0x004ea4000c1e1100 */
[----:B--2---:R-:W-:-:S05]  /*45b0*/  PRMT R5, R157, 0x8880, RZ ;  /* 0x000088809d057816 */ /* 0x004fca00000000ff */
[----:B------:R-:W-:-:S07]  /*45c0*/  IMAD R22, R5, R156, RZ ;  /* 0x0000009c05167224 */ /* 0x000fce00078e02ff */
.L_x_160:
[----:B------:R-:W-:Y:S05]  /*45d0*/  BSYNC B1 ;  /* 0x0000000000017941 */ /* 0x000fea0003800000 */
.L_x_159:
[----:B------:R-:W-:Y:S01]  /*45e0*/  @!P0 IMAD R149, R149, R155, R22 ;  /* 0x0000009b95958224 */ /* 0x000fe200078e0216 */
[----:B------:R-:W-:Y:S01]  /*45f0*/  BSSY B1, `(.L_x_161) ;  /* 0x0000007000017945 */ /* 0x000fe20003800000 */
[----:B------:R-:W-:-:S03]  /*4600*/  IMAD R4, R91, R158, RZ ;  /* 0x0000009e5b047224 */ /* 0x000fc600078e02ff */
[----:B------:R4:W-:Y:S01]  /*4610*/  @!P0 STG.E.U8 desc[UR36][R160.64+0x79], R149 ;  /* 0x00007995a0008986 */ /* 0x0009e2000c101124 */
[----:B------:R-:W-:Y:S05]  /*4620*/  @P2 BRA `(.L_x_162) ;  /* 0x00000000000c2947 */ /* 0x000fea0003800000 */
[----:B--2---:R-:W2:Y:S02]  /*4630*/  LDG.E.U8 R157, desc[UR36][R166.64+0x78] ;  /* 0x00007824a69d7981 */ /* 0x004ea4000c1e1100 */
[----:B--2---:R-:W-:-:S05]  /*4640*/  PRMT R5, R157, 0x8880, RZ ;  /* 0x000088809d057816 */ /* 0x004fca00000000ff */
[----:B------:R-:W-:-:S07]  /*4650*/  IMAD R22, R5, R156, RZ ;  /* 0x0000009c05167224 */ /* 0x000fce00078e02ff */
.L_x_162:
[----:B------:R-:W-:Y:S05]  /*4660*/  BSYNC B1 ;  /* 0x0000000000017941 */ /* 0x000fea0003800000 */
.L_x_161:
[----:B------:R-:W-:Y:S01]  /*4670*/  @!P2 IMAD R5, R150, R155, R22 ;  /* 0x0000009b9605a224 */ /* 0x000fe200078e0216 */
[----:B------:R-:W-:Y:S01]  /*4680*/  BSSY B1, `(.L_x_163) ;  /* 0x0000009000017945 */ /* 0x000fe20003800000 */
[C---:B---3--:R-:W-:Y:S02]  /*4690*/  IMAD R89, R153.reuse, R159, R4 ;  /* 0x0000009f99597224 */ /* 0x048fe400078e0204 */
[CC--:B------:R-:W-:Y:S01]  /*46a0*/  IMAD.WIDE.U32 R164, R153.reuse, R158.reuse, R164 ;  /* 0x0000009e99a47225 */ /* 0x0c0fe200078e00a4 */
[----:B------:R3:W-:Y:S03]  /*46b0*/  @!P2 STG.E.U8 desc[UR36][R8.64+0x78], R5 ;  /* 0x000078050800a986 */ /* 0x0007e6000c101124 */
[----:B------:R-:W-:Y:S01]  /*46c0*/  IMAD.WIDE.U32 R158, R153, R158, R20 ;  /* 0x0000009e999e7225 */ /* 0x000fe200078e0014 */
[----:B------:R-:W-:Y:S06]  /*46d0*/  @P1 BRA `(.L_x_164) ;  /* 0x00000000000c1947 */ /* 0x000fec0003800000 */
[----:B--2---:R-:W3:Y:S02]  /*46e0*/  LDG.E.U8 R157, desc[UR36][R166.64+0x79] ;  /* 0x00007924a69d7981 */ /* 0x004ee4000c1e1100 */
[----:B---3--:R-:W-:-:S05]  /*46f0*/  PRMT R5, R157, 0x8880, RZ ;  /* 0x000088809d057816 */ /* 0x008fca00000000ff */
[----:B------:R-:W-:-:S07]  /*4700*/  IMAD R22, R5, R156, RZ ;  /* 0x0000009c05167224 */ /* 0x000fce00078e02ff */
.L_x_164:
[----:B------:R-:W-:Y:S05]  /*4710*/  BSYNC B1 ;  /* 0x0000000000017941 */ /* 0x000fea0003800000 */
.L_x_163:
[----:B------:R-:W-:Y:S01]  /*4720*/  @!P1 IMAD R151, R151, R155, R22 ;  /* 0x0000009b97979224 */ /* 0x000fe200078e0216 */
[----:B------:R-:W-:Y:S01]  /*4730*/  ISETP.GE.AND P2, PT, R0, 0x81, PT ;  /* 0x000000810000780c */ /* 0x000fe20003f46270 */
[----:B------:R-:W-:Y:S01]  /*4740*/  BSSY B1, `(.L_x_165) ;  /* 0x000000c000017945 */ /* 0x000fe20003800000 */
[----:B------:R-:W-:Y:S02]  /*4750*/  IADD3 R4, P5, R158, R12, RZ ;  /* 0x0000000c9e047210 */ /* 0x000fe40007fbe0ff */
[----:B------:R0:W-:Y:S01]  /*4760*/  @!P1 STG.E.U8 desc[UR36][R8.64+0x79], R151 ;  /* 0x0000799708009986 */ /* 0x0001e2000c101124 */
[----:B------:R-:W-:Y:S02]  /*4770*/  ISETP.LT.OR P1, PT, R3, 0x1, !P2 ;  /* 0x000000010300780c */ /* 0x000fe40005721670 */
[----:B---3--:R-:W-:Y:S02]  /*4780*/  IADD3.X R5, R13, R159, R89, P5, !PT ;  /* 0x0000009f0d057210 */ /* 0x008fe40002ffe459 */
[----:B------:R-:W-:-:S02]  /*4790*/  ISETP.GE.AND P0, PT, R0, 0x89, PT ;  /* 0x000000890000780c */ /* 0x000fc40003f06270 */
[----:B------:R-:W-:Y:S02]  /*47a0*/  IADD3 R12, P4, P3, R14, R12, R164 ;  /* 0x0000000c0e0c7210 */ /* 0x000fe40007b9e0a4 */
[----:B------:R-:W-:-:S05]  /*47b0*/  ISETP.LT.OR P5, PT, R3, 0x2, !P2 ;  /* 0x000000020300780c */ /* 0x000fca00057a1670 */
[----:B0-----:R-:W-:Y:S08]  /*47c0*/  @P1 BRA `(.L_x_166) ;  /* 0x00000000000c1947 */ /* 0x001ff00003800000 */
[----:B--2---:R-:W2:Y:S02]  /*47d0*/  LDG.E.U8 R157, desc[UR36][R4.64] ;  /* 0x00000024049d7981 */ /* 0x004ea4000c1e1100 */
[----:B--2---:R-:W-:-:S05]  /*47e0*/  PRMT R9, R157, 0x8880, RZ ;  /* 0x000088809d097816 */ /* 0x004fca00000000ff */
[----:B------:R-:W-:-:S07]  /*47f0*/  IMAD R22, R9, R156, RZ ;  /* 0x0000009c09167224 */ /* 0x000fce00078e02ff */
.L_x_166:
[----:B------:R-:W-:Y:S05]  /*4800*/  BSYNC B1 ;  /* 0x0000000000017941 */ /* 0x000fea0003800000 */
.L_x_165:
[----:B------:R-:W-:Y:S01]  /*4810*/  @!P1 IMAD R9, R24, R155, R22 ;  /* 0x0000009b18099224 */ /* 0x000fe200078e0216 */
[----:B------:R-:W-:Y:S01]  /*4820*/  BSSY B1, `(.L_x_167) ;  /* 0x0000007000017945 */ /* 0x000fe20003800000 */
[----:B------:R-:W-:-:S03]  /*4830*/  IMAD.IADD R164, R89, 0x1, R165 ;  /* 0x0000000159a47824 */ /* 0x000fc600078e02a5 */
[----:B------:R0:W-:Y:S01]  /*4840*/  @!P1 STG.E.U8 desc[UR36][R6.64], R9 ;  /* 0x0000000906009986 */ /* 0x0001e2000c101124 */
[----:B------:R-:W-:Y:S05]  /*4850*/  @P5 BRA `(.L_x_168) ;  /* 0x00000000000c5947 */ /* 0x000fea0003800000 */
[----:B--2---:R-:W0:Y:S02]  /*4860*/  LDG.E.U8 R157, desc[UR36][R4.64+0x1] ;  /* 0x00000124049d7981 */ /* 0x004e24000c1e1100 */
[----:B0-----:R-:W-:-:S05]  /*4870*/  PRMT R9, R157, 0x8880, RZ ;  /* 0x000088809d097816 */ /* 0x001fca00000000ff */
[----:B------:R-:W-:-:S07]  /*4880*/  IMAD R22, R9, R156, RZ ;  /* 0x0000009c09167224 */ /* 0x000fce00078e02ff */
.L_x_168:
[----:B------:R-:W-:Y:S05]  /*4890*/  BSYNC B1 ;  /* 0x0000000000017941 */ /* 0x000fea0003800000 */
.L_x_167:
[----:B------:R-:W-:Y:S01]  /*48a0*/  ISETP.LT.OR P1, PT, R3, 0x1, !P0 ;  /* 0x000000010300780c */ /* 0x000fe20004721670 */
[----:B------:R-:W-:Y:S01]  /*48b0*/  @!P5 IMAD R25, R25, R155, R22 ;  /* 0x0000009b1919d224 */ /* 0x000fe200078e0216 */
[----:B------:R-:W-:Y:S01]  /*48c0*/  BSSY B1, `(.L_x_169) ;  /* 0x000000a000017945 */ /* 0x000fe20003800000 */
[----:B------:R-:W-:Y:S02]  /*48d0*/  IADD3.X R13, R21, R13, R164, P4, P3 ;  /* 0x0000000d150d7210 */ /* 0x000fe400027e64a4 */
[C---:B------:R-:W-:Y:S01]  /*48e0*/  ISETP.LT.OR P4, PT, R3.reuse, 0x2, !P0 ;  /* 0x000000020300780c */ /* 0x040fe20004781670 */
[----:B------:R3:W-:Y:S01]  /*48f0*/  @!P5 STG.E.U8 desc[UR36][R6.64+0x1], R25 ;  /* 0x000001190600d986 */ /* 0x0007e2000c101124 */
[C---:B------:R-:W-:Y:S02]  /*4900*/  ISETP.LT.OR P5, PT, R3.reuse, 0x9, !P2 ;  /* 0x000000090300780c */ /* 0x040fe400057a1670 */
[----:B------:R-:W-:-:S04]  /*4910*/  ISETP.LT.OR P3, PT, R3, 0xa, !P2 ;  /* 0x0000000a0300780c */ /* 0x000fc80005761670 */
[----:B------:R-:W-:Y:S09]  /*4920*/  @P1 BRA `(.L_x_170) ;  /* 0x00000000000c1947 */ /* 0x000ff20003800000 */
[----:B--2---:R-:W0:Y:S02]  /*4930*/  LDG.E.U8 R157, desc[UR36][R12.64] ;  /* 0x000000240c9d7981 */ /* 0x004e24000c1e1100 */
[----:B0-----:R-:W-:-:S05]  /*4940*/  PRMT R9, R157, 0x8880, RZ ;  /* 0x000088809d097816 */ /* 0x001fca00000000ff */
[----:B------:R-:W-:-:S07]  /*4950*/  IMAD R22, R9, R156, RZ ;  /* 0x0000009c09167224 */ /* 0x000fce00078e02ff */
.L_x_170:
[----:B------:R-:W-:Y:S05]  /*4960*/  BSYNC B1 ;  /* 0x0000000000017941 */ /* 0x000fea0003800000 */
.L_x_169:
[----:B0-----:R-:W-:Y:S01]  /*4970*/  @!P1 IMAD R9, R26, R155, R22 ;  /* 0x0000009b1a099224 */ /* 0x001fe200078e0216 */
[----:B------:R-:W-:Y:S04]  /*4980*/  BSSY B1, `(.L_x_171) ;  /* 0x0000006000017945 */ /* 0x000fe80003800000 */
[----:B------:R0:W-:Y:S01]  /*4990*/  @!P1 STG.E.U8 desc[UR36][R10.64], R9 ;  /* 0x000000090a009986 */ /* 0x0001e2000c101124 */
[----:B------:R-:W-:Y:S05]  /*49a0*/  @P4 BRA `(.L_x_172) ;  /* 0x00000000000c4947 */ /* 0x000fea0003800000 */
[----:B--2---:R-:W0:Y:S02]  /*49b0*/  LDG.E.U8 R157, desc[UR36][R12.64+0x1] ;  /* 0x000001240c9d7981 */ /* 0x004e24000c1e1100 */
[----:B0-----:R-:W-:-:S05]  /*49c0*/  PRMT R9, R157, 0x8880, RZ ;  /* 0x000088809d097816 */ /* 0x001fca00000000ff */
[----:B------:R-:W-:-:S07]  /*49d0*/  IMAD R22, R9, R156, RZ ;  /* 0x0000009c09167224 */ /* 0x000fce00078e02ff */
.L_x_172:
[----:B------:R-:W-:Y:S05]  /*49e0*/  BSYNC B1 ;  /* 0x0000000000017941 */ /* 0x000fea0003800000 */
.L_x_171:
[----:B------:R-:W-:Y:S01]  /*49f0*/  @!P4 IMAD R27, R27, R155, R22 ;  /* 0x0000009b1b1bc224 */ /* 0x000fe200078e0216 */
[----:B------:R-:W-:Y:S04]  /*4a00*/  BSSY B1, `(.L_x_173) ;  /* 0x0000006000017945 */ /* 0x000fe80003800000 */
[----:B------:R0:W-:Y:S01]  /*4a10*/  @!P4 STG.E.U8 desc[UR36][R10.64+0x1], R27 ;  /* 0x0000011b0a00c986 */ /* 0x0001e2000c101124 */
[----:B------:R-:W-:Y:S05]  /*4a20*/  @P5 BRA `(.L_x_174) ;  /* 0x00000000000c5947 */ /* 0x000fea0003800000 */
[----:B--2---:R-:W0:Y:S02]  /*4a30*/  LDG.E.U8 R157, desc[UR36][R4.64+0x8] ;  /* 0x00000824049d7981 */ /* 0x004e24000c1e1100 */
[----:B0-----:R-:W-:-:S05]  /*4a40*/  PRMT R9, R157, 0x8880, RZ ;  /* 0x000088809d097816 */ /* 0x001fca00000000ff */
[----:B------:R-:W-:-:S07]  /*4a50*/  IMAD R22, R9, R156, RZ ;  /* 0x0000009c09167224 */ /* 0x000fce00078e02ff */
.L_x_174:
[----:B------:R-:W-:Y:S05]  /*4a60*/  BSYNC B1 ;  /* 0x0000000000017941 */ /* 0x000fea0003800000 */
.L_x_173:
[----:B0-----:R-:W-:Y:S01]  /*4a70*/  @!P5 IMAD R9, R28, R155, R22 ;  /* 0x0000009b1c09d224 */ /* 0x001fe200078e0216 */
[----:B------:R-:W-:Y:S04]  /*4a80*/  BSSY B1, `(.L_x_175) ;  /* 0x0000006000017945 */ /* 0x000fe80003800000 */
[----:B------:R0:W-:Y:S01]  /*4a90*/  @!P5 STG.E.U8 desc[UR36][R6.64+0x8], R9 ;  /* 0x000008090600d986 */ /* 0x0001e2000c101124 */
[----:B------:R-:W-:Y:S05]  /*4aa0*/  @P3 BRA `(.L_x_176) ;  /* 0x00000000000c3947 */ /* 0x000fea0003800000 */
[----:B--2---:R-:W0:Y:S02]  /*4ab0*/  LDG.E.U8 R157, desc[UR36][R4.64+0x9] ;  /* 0x00000924049d7981 */ /* 0x004e24000c1e1100 */
[----:B0-----:R-:W-:-:S05]  /*4ac0*/  PRMT R9, R157, 0x8880, RZ ;  /* 0x000088809d097816 */ /* 0x001fca00000000ff */
[----:B------:R-:W-:-:S07]  /*4ad0*/  IMAD R22, R9, R156, RZ ;  /* 0x0000009c09167224 */ /* 0x000fce00078e02ff */
.L_x_176:
[----:B------:R-:W-:Y:S05]  /*4ae0*/  BSYNC B1 ;  /* 0x0000000000017941 */ /* 0x000fea0003800000 */
.L_x_175:
[----:B------:R-:W-:Y:S01]  /*4af0*/  ISETP.LT.OR P5, PT, R3, 0x9, !P0 ;  /* 0x000000090300780c */ /* 0x000fe200047a1670 */
[----:B------:R-:W-:Y:S01]  /*4b00*/  @!P3 IMAD R29, R29, R155, R22 ;  /* 0x0000009b1d1db224 */ /* 0x000fe200078e0216 */
[----:B------:R-:W-:Y:S01]  /*4b10*/  BSSY B1, `(.L_x_177) ;  /* 0x0000009000017945 */ /* 0x000fe20003800000 */
[C---:B------:R-:W-:Y:S02]  /*4b20*/  ISETP.LT.OR P4, PT, R3.reuse, 0xa, !P0 ;  /* 0x0000000a0300780c */ /* 0x040fe40004781670 */
[C---:B------:R-:W-:Y:S01]  /*4b30*/  ISETP.LT.OR P1, PT, R3.reuse, 0x12, !P2 ;  /* 0x000000120300780c */ /* 0x040fe20005721670 */
[----:B------:R0:W-:Y:S01]  /*4b40*/  @!P3 STG.E.U8 desc[UR36][R6.64+0x9], R29 ;  /* 0x0000091d0600b986 */ /* 0x0001e2000c101124 */
[----:B------:R-:W-:-:S06]  /*4b50*/  ISETP.LT.OR P3, PT, R3, 0x11, !P2 ;  /* 0x000000110300780c */ /* 0x000fcc0005761670 */
[----:B------:R-:W-:Y:S07]  /*4b60*/  @P5 BRA `(.L_x_178) ;  /* 0x00000000000c5947 */ /* 0x000fee0003800000 */
[----:B--2---:R-:W0:Y:S02]  /*4b70*/  LDG.E.U8 R157, desc[UR36][R12.64+0x8] ;  /* 0x000008240c9d7981 */ /* 0x004e24000c1e1100 */
[----:B0-----:R-:W-:-:S05]  /*4b80*/  PRMT R9, R157, 0x8880, RZ ;  /* 0x000088809d097816 */ /* 0x001fca00000000ff */
[----:B------:R-:W-:-:S07]  /*4b90*/  IMAD R22, R9, R156, RZ ;  /* 0x0000009c09167224 */ /* 0x000fce00078e02ff */
.L_x_178:
[----:B------:R-:W-:Y:S05]  /*4ba0*/  BSYNC B1 ;  /* 0x0000000000017941 */ /* 0x000fea0003800000 */
.L_x_177:
[----:B0-----:R-:W-:Y:S01]  /*4bb0*/  @!P5 IMAD R9, R30, R155, R22 ;  /* 0x0000009b1e09d224 */ /* 0x001fe200078e0216 */
[----:B------:R-:W-:Y:S04]  /*4bc0*/  BSSY B1, `(.L_x_179) ;  /* 0x0000006000017945 */ /* 0x000fe80003800000 */
[----:B------:R0:W-:Y:S01]  /*4bd0*/  @!P5 STG.E.U8 desc[UR36][R10.64+0x8], R9 ;  /* 0x000008090a00d986 */ /* 0x0001e2000c101124 */
[----:B------:R-:W-:Y:S05]  /*4be0*/  @P4 BRA `(.L_x_180) ;  /* 0x00000000000c4947 */ /* 0x000fea0003800000 */
[----:B--2---:R-:W0:Y:S02]  /*4bf0*/  LDG.E.U8 R157, desc[UR36][R12.64+0x9] ;  /* 0x000009240c9d7981 */ /* 0x004e24000c1e1100 */
[----:B0-----:R-:W-:-:S05]  /*4c00*/  PRMT R9, R157, 0x8880, RZ ;  /* 0x000088809d097816 */ /* 0x001fca00000000ff */
[----:B------:R-:W-:-:S07]  /*4c10*/  IMAD R22, R9, R156, RZ ;  /* 0x0000009c09167224 */ /* 0x000fce00078e02ff */
.L_x_180:
[----:B------:R-:W-:Y:S05]  /*4c20*/  BSYNC B1 ;  /* 0x0000000000017941 */ /* 0x000fea0003800000 */
.L_x_179:
[----:B------:R-:W-:Y:S01]  /*4c30*/  @!P4 IMAD R31, R31, R155, R22 ;  /* 0x0000009b1f1fc224 */ /* 0x000fe200078e0216 */
[----:B------:R-:W-:Y:S04]  /*4c40*/  BSSY B1, `(.L_x_181) ;  /* 0x0000006000017945 */ /* 0x000fe80003800000 */
[----:B------:R0:W-:Y:S01]  /*4c50*/  @!P4 STG.E.U8 desc[UR36][R10.64+0x9], R31 ;  /* 0x0000091f0a00c986 */ /* 0x0001e2000c101124 */
[----:B------:R-:W-:Y:S05]  /*4c60*/  @P3 BRA `(.L_x_182) ;  /* 0x00000000000c3947 */ /* 0x000fea0003800000 */
[----:B--2---:R-:W0:Y:S02]  /*4c70*/  LDG.E.U8 R157, desc[UR36][R4.64+0x10] ;  /* 0x00001024049d7981 */ /* 0x004e24000c1e1100 */
[----:B0-----:R-:W-:-:S05]  /*4c80*/  PRMT R9, R157, 0x8880, RZ ;  /* 0x000088809d097816 */ /* 0x001fca00000000ff */
[----:B------:R-:W-:-:S07]  /*4c90*/  IMAD R22, R9, R156, RZ ;  /* 0x0000009c09167224 */ /* 0x000fce00078e02ff */
.L_x_182:
[----:B------:R-:W-:Y:S05]  /*4ca0*/  BSYNC B1 ;  /* 0x0000000000017941 */ /* 0x000fea0003800000 */
.L_x_181:
[----:B0-----:R-:W-:Y:S01]  /*4cb0*/  @!P3 IMAD R9, R32, R155, R22 ;  /* 0x0000009b2009b224 */ /* 0x001fe200078e0216 */
[----:B------:R-:W-:Y:S04]  /*4cc0*/  BSSY B1, `(.L_x_183) ;  /* 0x0000006000017945 */ /* 0x000fe80003800000 */
[----:B------:R0:W-:Y:S01]  /*4cd0*/  @!P3 STG.E.U8 desc[UR36][R6.64+0x10], R9 ;  /* 0x000010090600b986 */ /* 0x0001e2000c101124 */
[----:B------:R-:W-:Y:S05]  /*4ce0*/  @P1 BRA `(.L_x_184) ;  /* 0x00000000000c1947 */ /* 0x000fea0003800000 */
[----:B--2---:R-:W0:Y:S02]  /*4cf0*/  LDG.E.U8 R157, desc[UR36][R4.64+0x11] ;  /* 0x00001124049d7981 */ /* 0x004e24000c1e1100 */
[----:B0-----:R-:W-:-:S05]  /*4d00*/  PRMT R9, R157, 0x8880, RZ ;  /* 0x000088809d097816 */ /* 0x001fca00000000ff */
[----:B------:R-:W-:-:S07]  /*4d10*/  IMAD R22, R9, R156, RZ ;  /* 0x0000009c09167224 */ /* 0x000fce00078e02ff */
.L_x_184:
[----:B------:R-:W-:Y:S05]  /*4d20*/  BSYNC B1 ;  /* 0x0000000000017941 */ /* 0x000fea0003800000 */
.L_x_183:
        /* <DEDUP_REMOVED lines=11> */
.L_x_186:
[----:B------:R-:W-:Y:S05]  /*4de0*/  BSYNC B1 ;  /* 0x0000000000017941 */ /* 0x000fea0003800000 */
.L_x_185:
[----:B0-----:R-:W-:Y:S01]  /*4df0*/  @!P4 IMAD R9, R34, R155, R22 ;  /* 0x0000009b2209c224 */ /* 0x001fe200078e0216 */
[----:B------:R-:W-:Y:S04]  /*4e00*/  BSSY B1, `(.L_x_187) ;  /* 0x0000006000017945 */ /* 0x000fe80003800000 */
[----:B------:R0:W-:Y:S01]  /*4e10*/  @!P4 STG.E.U8 desc[UR36][R10.64+0x10], R9 ;  /* 0x000010090a00c986 */ /* 0x0001e2000c101124 */
[----:B------:R-:W-:Y:S05]  /*4e20*/  @P3 BRA `(.L_x_188) ;  /* 0x00000000000c3947 */ /* 0x000fea0003800000 */
[----:B--2---:R-:W0:Y:S02]  /*4e30*/  LDG.E.U8 R157, desc[UR36][R12.64+0x11] ;  /* 0x000011240c9d7981 */ /* 0x004e24000c1e1100 */
[----:B0-----:R-:W-:-:S05]  /*4e40*/  PRMT R9, R157, 0x8880, RZ ;  /* 0x000088809d097816 */ /* 0x001fca00000000ff */
[----:B------:R-:W-:-:S07]  /*4e50*/  IMAD R22, R9, R156, RZ ;  /* 0x0000009c09167224 */ /* 0x000fce00078e02ff */
.L_x_188:
[----:B------:R-:W-:Y:S05]  /*4e60*/  BSYNC B1 ;  /* 0x0000000000017941 */ /* 0x000fea0003800000 */
.L_x_187:
[----:B------:R-:W-:Y:S01]  /*4e70*/  @!P3 IMAD R35, R35, R155, R22 ;  /* 0x0000009b2323b224 */ /* 0x000fe200078e0216 */
[----:B------:R-:W-:Y:S04]  /*4e80*/  BSSY B1, `(.L_x_189) ;  /* 0x0000006000017945 */ /* 0x000fe80003800000 */
[----:B------:R0:W-:Y:S01]  /*4e90*/  @!P3 STG.E.U8 desc[UR36][R10.64+0x11], R35 ;  /* 0x000011230a00b986 */ /* 0x0001e2000c101124 */
[----:B------:R-:W-:Y:S05]  /*4ea0*/  @P5 BRA `(.L_x_190) ;  /* 0x00000000000c5947 */ /* 0x000fea0003800000 */
[----:B--2---:R-:W0:Y:S02]  /*4eb0*/  LDG.E.U8 R157, desc[UR36][R4.64+0x18] ;  /* 0x00001824049d7981 */ /* 0x004e24000c1e1100 */
[----:B0-----:R-:W-:-:S05]  /*4ec0*/  PRMT R9, R157, 0x8880, RZ ;  /* 0x000088809d097816 */ /* 0x001fca00000000ff */
[----:B------:R-:W-:-:S07]  /*4ed0*/  IMAD R22, R9, R156, RZ ;  /* 0x0000009c09167224 */ /* 0x000fce00078e02ff */
.L_x_190:
[----:B------:R-:W-:Y:S05]  /*4ee0*/  BSYNC B1 ;  /* 0x0000000000017941 */ /* 0x000fea0003800000 */
.L_x_189:
[----:B0-----:R-:W-:Y:S01]  /*4ef0*/  @!P5 IMAD R9, R36, R155, R22 ;  /* 0x0000009b2409d224 */ /* 0x001fe200078e0216 */
[----:B------:R-:W-:Y:S04]  /*4f00*/  BSSY B1, `(.L_x_191) ;  /* 0x0000006000017945 */ /* 0x000fe80003800000 */
[----:B------:R0:W-:Y:S01]  /*4f10*/  @!P5 STG.E.U8 desc[UR36][R6.64+0x18], R9 ;  /* 0x000018090600d986 */ /* 0x0001e2000c101124 */
[----:B------:R-:W-:Y:S05]  /*4f20*/  @P1 BRA `(.L_x_192) ;  /* 0x00000000000c1947 */ /* 0x000fea0003800000 */
[----:B--2---:R-:W0:Y:S02]  /*4f30*/  LDG.E.U8 R157, desc[UR36][R4.64+0x19] ;  /* 0x00001924049d7981 */ /* 0x004e24000c1e1100 */
[----:B0-----:R-:W-:-:S05]  /*4f40*/  PRMT R9, R157, 0x8880, RZ ;  /* 0x000088809d097816 */ /* 0x001fca00000000ff */
[----:B------:R-:W-:-:S07]  /*4f50*/  IMAD R22, R9, R156, RZ ;  /* 0x0000009c09167224 */ /* 0x000fce00078e02ff */
.L_x_192:
[----:B------:R-:W-:Y:S05]  /*4f60*/  BSYNC B1 ;  /* 0x0000000000017941 */ /* 0x000fea0003800000 */
.L_x_191:
        /* <DEDUP_REMOVED lines=11> */
.L_x_194:
[----:B------:R-:W-:Y:S05]  /*5020*/  BSYNC B1 ;  /* 0x0000000000017941 */ /* 0x000fea0003800000 */
.L_x_193:
[----:B0-----:R-:W-:Y:S01]  /*5030*/  @!P4 IMAD R9, R38, R155, R22 ;  /* 0x0000009b2609c224 */ /* 0x001fe200078e0216 */
[----:B------:R-:W-:Y:S04]  /*5040*/  BSSY B1, `(.L_x_195) ;  /* 0x0000006000017945 */ /* 0x000fe80003800000 */
[----:B------:R0:W-:Y:S01]  /*5050*/  @!P4 STG.E.U8 desc[UR36][R10.64+0x18], R9 ;  /* 0x000018090a00c986 */ /* 0x0001e2000c101124 */
[----:B------:R-:W-:Y:S05]  /*5060*/  @P3 BRA `(.L_x_196) ;  /* 0x00000000000c3947 */ /* 0x000fea0003800000 */
[----:B--2---:R-:W0:Y:S02]  /*5070*/  LDG.E.U8 R157, desc[UR36][R12.64+0x19] ;  /* 0x000019240c9d7981 */ /* 0x004e24000c1e1100 */
[----:B0-----:R-:W-:-:S05]  /*5080*/  PRMT R9, R157, 0x8880, RZ ;  /* 0x000088809d097816 */ /* 0x001fca00000000ff */
[----:B------:R-:W-:-:S07]  /*5090*/  IMAD R22, R9, R156, RZ ;  /* 0x0000009c09167224 */ /* 0x000fce00078e02ff */
.L_x_196:
[----:B------:R-:W-:Y:S05]  /*50a0*/  BSYNC B1 ;  /* 0x0000000000017941 */ /* 0x000fea0003800000 */
.L_x_195:
[----:B------:R-:W-:Y:S01]  /*50b0*/  @!P3 IMAD R39, R39, R155, R22 ;  /* 0x0000009b2727b224 */ /* 0x000fe200078e0216 */
[----:B------:R-:W-:Y:S04]  /*50c0*/  BSSY B1, `(.L_x_197) ;  /* 0x0000006000017945 */ /* 0x000fe80003800000 */
[----:B------:R0:W-:Y:S01]  /*50d0*/  @!P3 STG.E.U8 desc[UR36][R10.64+0x19], R39 ;  /* 0x000019270a00b986 */ /* 0x0001e2000c101124 */
[----:B------:R-:W-:Y:S05]  /*50e0*/  @P5 BRA `(.L_x_198) ;  /* 0x00000000000c5947 */ /* 0x000fea0003800000 */
[----:B--2---:R-:W0:Y:S02]  /*50f0*/  LDG.E.U8 R157, desc[UR36][R4.64+0x20] ;  /* 0x00002024049d7981 */ /* 0x004e24000c1e1100 */
[----:B0-----:R-:W-:-:S05]  /*5100*/  PRMT R9, R157, 0x8880, RZ ;  /* 0x000088809d097816 */ /* 0x001fca00000000ff */
[----:B------:R-:W-:-:S07]  /*5110*/  IMAD R22, R9, R156, RZ ;  /* 0x0000009c09167224 */ /* 0x000fce00078e02ff */
.L_x_198:
[----:B------:R-:W-:Y:S05]  /*5120*/  BSYNC B1 ;  /* 0x0000000000017941 */ /* 0x000fea0003800000 */
.L_x_197:
[----:B0-----:R-:W-:Y:S01]  /*5130*/  @!P5 IMAD R9, R40, R155, R22 ;  /* 0x0000009b2809d224 */ /* 0x001fe200078e0216 */
[----:B------:R-:W-:Y:S04]  /*5140*/  BSSY B1, `(.L_x_199) ;  /* 0x0000006000017945 */ /* 0x000fe80003800000 */
[----:B------:R0:W-:Y:S01]  /*5150*/  @!P5 STG.E.U8 desc[UR36][R6.64+0x20], R9 ;  /* 0x000020090600d986 */ /* 0x0001e2000c101124 */
[----:B------:R-:W-:Y:S05]  /*5160*/  @P1 BRA `(.L_x_200) ;  /* 0x00000000000c1947 */ /* 0x000fea0003800000 */
[----:B--2---:R-:W0:Y:S02]  /*5170*/  LDG.E.U8 R157, desc[UR36][R4.64+0x21] ;  /* 0x00002124049d7981 */ /* 0x004e24000c1e1100 */
[----:B0-----:R-:W-:-:S05]  /*5180*/  PRMT R9, R157, 0x8880, RZ ;  /* 0x000088809d097816 */ /* 0x001fca00000000ff */
[----:B------:R-:W-:-:S07]  /*5190*/  IMAD R22, R9, R156, RZ ;  /* 0x0000009c09167224 */ /* 0x000fce00078e02ff */
.L_x_200:
[----:B------:R-:W-:Y:S05]  /*51a0*/  BSYNC B1 ;  /* 0x0000000000017941 */ /* 0x000fea0003800000 */
.L_x_199:
        /* <DEDUP_REMOVED lines=11> */
.L_x_202:
[----:B------:R-:W-:Y:S05]  /*5260*/  BSYNC B1 ;  /* 0x0000000000017941 */ /* 0x000fea0003800000 */
.L_x_201:
[----:B0-----:R-:W-:Y:S01]  /*5270*/  @!P4 IMAD R9, R42, R155, R22 ;  /* 0x0000009b2a09c224 */ /* 0x001fe200078e0216 */
[----:B------:R-:W-:Y:S04]  /*5280*/  BSSY B1, `(.L_x_203) ;  /* 0x0000006000017945 */ /* 0x000fe80003800000 */
[----:B------:R0:W-:Y:S01]  /*5290*/  @!P4 STG.E.U8 desc[UR36][R10.64+0x20], R9 ;  /* 0x000020090a00c986 */ /* 0x0001e2000c101124 */
[----:B------:R-:W-:Y:S05]  /*52a0*/  @P3 BRA `(.L_x_204) ;  /* 0x00000000000c3947 */ /* 0x000fea0003800000 */
[----:B--2---:R-:W0:Y:S02]  /*52b0*/  LDG.E.U8 R157, desc[UR36][R12.64+0x21] ;  /* 0x000021240c9d7981 */ /* 0x004e24000c1e1100 */
[----:B0-----:R-:W-:-:S05]  /*52c0*/  PRMT R9, R157, 0x8880, RZ ;  /* 0x000088809d097816 */ /* 0x001fca00000000ff */
[----:B------:R-:W-:-:S07]  /*52d0*/  IMAD R22, R9, R156, RZ ;  /* 0x0000009c09167224 */ /* 0x000fce00078e02ff */
.L_x_204:
[----:B------:R-:W-:Y:S05]  /*52e0*/  BSYNC B1 ;  /* 0x0000000000017941 */ /* 0x000fea0003800000 */
.L_x_203:
[----:B------:R-:W-:Y:S01]  /*52f0*/  @!P3 IMAD R43, R43, R155, R22 ;  /* 0x0000009b2b2bb224 */ /* 0x000fe200078e0216 */
[----:B------:R-:W-:Y:S04]  /*5300*/  BSSY B1, `(.L_x_205) ;  /* 0x0000006000017945 */ /* 0x000fe80003800000 */
[----:B------:R0:W-:Y:S01]  /*5310*/  @!P3 STG.E.U8 desc[UR36][R10.64+0x21], R43 ;  /* 0x0000212b0a00b986 */ /* 0x0001e2000c101124 */
[----:B------:R-:W-:Y:S05]  /*5320*/  @P5 BRA `(.L_x_206) ;  /* 0x00000000000c5947 */ /* 0x000fea0003800000 */
[----:B--2---:R-:W0:Y:S02]  /*5330*/  LDG.E.U8 R157, desc[UR36][R4.64+0x28] ;  /* 0x00002824049d7981 */ /* 0x004e24000c1e1100 */
[----:B0-----:R-:W-:-:S05]  /*5340*/  PRMT R9, R157, 0x8880, RZ ;  /* 0x000088809d097816 */ /* 0x001fca00000000ff */
[----:B------:R-:W-:-:S07]  /*5350*/  IMAD R22, R9, R156, RZ ;  /* 0x0000009c09167224 */ /* 0x000fce00078e02ff */
.L_x_206:
[----:B------:R-:W-:Y:S05]  /*5360*/  BSYNC B1 ;  /* 0x0000000000017941 */ /* 0x000fea0003800000 */
.L_x_205:
[----:B0-----:R-:W-:Y:S01]  /*5370*/  @!P5 IMAD R9, R44, R155, R22 ;  /* 0x0000009b2c09d224 */ /* 0x001fe200078e0216 */
[----:B------:R-:W-:Y:S04]  /*5380*/  BSSY B1, `(.L_x_207) ;  /* 0x0000006000017945 */ /* 0x000fe80003800000 */
[----:B------:R0:W-:Y:S01]  /*5390*/  @!P5 STG.E.U8 desc[UR36][R6.64+0x28], R9 ;  /* 0x000028090600d986 */ /* 0x0001e2000c101124 */
[----:B------:R-:W-:Y:S05]  /*53a0*/  @P1 BRA `(.L_x_208) ;  /* 0x00000000000c1947 */ /* 0x000fea0003800000 */
[----:B--2---:R-:W0:Y:S02]  /*53b0*/  LDG.E.U8 R157, desc[UR36][R4.64+0x29] ;  /* 0x00002924049d7981 */ /* 0x004e24000c1e1100 */
[----:B0-----:R-:W-:-:S05]  /*53c0*/  PRMT R9, R157, 0x8880, RZ ;  /* 0x000088809d097816 */ /* 0x001fca00000000ff */
[----:B------:R-:W-:-:S07]  /*53d0*/  IMAD R22, R9, R156, RZ ;  /* 0x0000009c09167224 */ /* 0x000fce00078e02ff */
.L_x_208:
[----:B------:R-:W-:Y:S05]  /*53e0*/  BSYNC B1 ;  /* 0x0000000000017941 */ /* 0x000fea0003800000 */
.L_x_207:
        /* <DEDUP_REMOVED lines=11> */
.L_x_210:
[----:B------:R-:W-:Y:S05]  /*54a0*/  BSYNC B1 ;  /* 0x0000000000017941 */ /* 0x000fea0003800000 */
.L_x_209:
[----:B0-----:R-:W-:Y:S01]  /*54b0*/  @!P4 IMAD R9, R46, R155, R22 ;  /* 0x0000009b2e09c224 */ /* 0x001fe200078e0216 */
[----:B------:R-:W-:Y:S04]  /*54c0*/  BSSY B1, `(.L_x_211) ;  /* 0x0000006000017945 */ /* 0x000fe80003800000 */
[----:B------:R0:W-:Y:S01]  /*54d0*/  @!P4 STG.E.U8 desc[UR36][R10.64+0x28], R9 ;  /* 0x000028090a00c986 */ /* 0x0001e2000c101124 */
[----:B------:R-:W-:Y:S05]  /*54e0*/  @P3 BRA `(.L_x_212) ;  /* 0x00000000000c3947 */ /* 0x000fea0003800000 */
[----:B--2---:R-:W0:Y:S02]  /*54f0*/  LDG.E.U8 R157, desc[UR36][R12.64+0x29] ;  /* 0x000029240c9d7981 */ /* 0x004e24000c1e1100 */
[----:B0-----:R-:W-:-:S05]  /*5500*/  PRMT R9, R157, 0x8880, RZ ;  /* 0x000088809d097816 */ /* 0x001fca00000000ff */
[----:B------:R-:W-:-:S07]  /*5510*/  IMAD R22, R9, R156, RZ ;  /* 0x0000009c09167224 */ /* 0x000fce00078e02ff */
.L_x_212:
[----:B------:R-:W-:Y:S05]  /*5520*/  BSYNC B1 ;  /* 0x0000000000017941 */ /* 0x000fea0003800000 */
.L_x_211:
[----:B------:R-:W-:Y:S01]  /*5530*/  @!P3 IMAD R47, R47, R155, R22 ;  /* 0x0000009b2f2fb224 */ /* 0x000fe200078e0216 */
[----:B------:R-:W-:Y:S04]  /*5540*/  BSSY B1, `(.L_x_213) ;  /* 0x0000006000017945 */ /* 0x000fe80003800000 */
[----:B------:R0:W-:Y:S01]  /*5550*/  @!P3 STG.E.U8 desc[UR36][R10.64+0x29], R47 ;  /* 0x0000292f0a00b986 */ /* 0x0001e2000c101124 */
[----:B------:R-:W-:Y:S05]  /*5560*/  @P5 BRA `(.L_x_214) ;  /* 0x00000000000c5947 */ /* 0x000fea0003800000 */
[----:B--2---:R-:W0:Y:S02]  /*5570*/  LDG.E.U8 R157, desc[UR36][R4.64+0x30] ;  /* 0x00003024049d7981 */ /* 0x004e24000c1e1100 */
[----:B0-----:R-:W-:-:S05]  /*5580*/  PRMT R9, R157, 0x8880, RZ ;  /* 0x000088809d097816 */ /* 0x001fca00000000ff */
[----:B------:R-:W-:-:S07]  /*5590*/  IMAD R22, R9, R156, RZ ;  /* 0x0000009c09167224 */ /* 0x000fce00078e02ff */
.L_x_214:
[----:B------:R-:W-:Y:S05]  /*55a0*/  BSYNC B1 ;  /* 0x0000000000017941 */ /* 0x000fea0003800000 */
.L_x_213:
[----:B0-----:R-:W-:Y:S01]  /*55b0*/  @!P5 IMAD R9, R48, R155, R22 ;  /* 0x0000009b3009d224 */ /* 0x001fe200078e0216 */
[----:B------:R-:W-:Y:S04]  /*55c0*/  BSSY B1, `(.L_x_215) ;  /* 0x0000006000017945 */ /* 0x000fe80003800000 */
[----:B------:R0:W-:Y:S01]  /*55d0*/  @!P5 STG.E.U8 desc[UR36][R6.64+0x30], R9 ;  /* 0x000030090600d986 */ /* 0x0001e2000c101124 */
[----:B------:R-:W-:Y:S05]  /*55e0*/  @P1 BRA `(.L_x_216) ;  /* 0x00000000000c1947 */ /* 0x000fea0003800000 */
[----:B--2---:R-:W0:Y:S02]  /*55f0*/  LDG.E.U8 R157, desc[UR36][R4.64+0x31] ;  /* 0x00003124049d7981 */ /* 0x004e24000c1e1100 */
[----:B0-----:R-:W-:-:S05]  /*5600*/  PRMT R9, R157, 0x8880, RZ ;  /* 0x000088809d097816 */ /* 0x001fca00000000ff */
[----:B------:R-:W-:-:S07]  /*5610*/  IMAD R22, R9, R156, RZ ;  /* 0x0000009c09167224 */ /* 0x000fce00078e02ff */
.L_x_216:
[----:B------:R-:W-:Y:S05]  /*5620*/  BSYNC B1 ;  /* 0x0000000000017941 */ /* 0x000fea0003800000 */
.L_x_215:
        /* <DEDUP_REMOVED lines=11> */
.L_x_218:
[----:B------:R-:W-:Y:S05]  /*56e0*/  BSYNC B1 ;  /* 0x0000000000017941 */ /* 0x000fea0003800000 */
.L_x_217:
[----:B0-----:R-:W-:Y:S01]  /*56f0*/  @!P4 IMAD R9, R50, R155, R22 ;  /* 0x0000009b3209c224 */ /* 0x001fe200078e0216 */
[----:B------:R-:W-:Y:S04]  /*5700*/  BSSY B1, `(.L_x_219) ;  /* 0x0000006000017945 */ /* 0x000fe80003800000 */
[----:B------:R0:W-:Y:S01]  /*5710*/  @!P4 STG.E.U8 desc[UR36][R10.64+0x30], R9 ;  /* 0x000030090a00c986 */ /* 0x0001e2000c101124 */
[----:B------:R-:W-:Y:S05]  /*5720*/  @P3 BRA `(.L_x_220) ;  /* 0x00000000000c3947 */ /* 0x000fea0003800000 */
[----:B--2---:R-:W0:Y:S02]  /*5730*/  LDG.E.U8 R157, desc[UR36][R12.64+0x31] ;  /* 0x000031240c9d7981 */ /* 0x004e24000c1e1100 */
[----:B0-----:R-:W-:-:S05]  /*5740*/  PRMT R9, R157, 0x8880, RZ ;  /* 0x000088809d097816 */ /* 0x001fca00000000ff */
[----:B------:R-:W-:-:S07]  /*5750*/  IMAD R22, R9, R156, RZ ;  /* 0x0000009c09167224 */ /* 0x000fce00078e02ff */
.L_x_220:
[----:B------:R-:W-:Y:S05]  /*5760*/  BSYNC B1 ;  /* 0x0000000000017941 */ /* 0x000fea0003800000 */
.L_x_219:
[----:B------:R-:W-:Y:S01]  /*5770*/  @!P3 IMAD R51, R51, R155, R22 ;  /* 0x0000009b3333b224 */ /* 0x000fe200078e0216 */
[----:B------:R-:W-:Y:S04]  /*5780*/  BSSY B1, `(.L_x_221) ;  /* 0x0000006000017945 */ /* 0x000fe80003800000 */
[----:B------:R0:W-:Y:S01]  /*5790*/  @!P3 STG.E.U8 desc[UR36][R10.64+0x31], R51 ;  /* 0x000031330a00b986 */ /* 0x0001e2000c101124 */
[----:B------:R-:W-:Y:S05]  /*57a0*/  @P5 BRA `(.L_x_222) ;  /* 0x00000000000c5947 */ /* 0x000fea0003800000 */
[----:B--2---:R-:W0:Y:S02]  /*57b0*/  LDG.E.U8 R157, desc[UR36][R4.64+0x38] ;  /* 0x00003824049d7981 */ /* 0x004e24000c1e1100 */
[----:B0-----:R-:W-:-:S05]  /*57c0*/  PRMT R9, R157, 0x8880, RZ ;  /* 0x000088809d097816 */ /* 0x001fca00000000ff */
[----:B------:R-:W-:-:S07]  /*57d0*/  IMAD R22, R9, R156, RZ ;  /* 0x0000009c09167224 */ /* 0x000fce00078e02ff */
.L_x_222:
[----:B------:R-:W-:Y:S05]  /*57e0*/  BSYNC B1 ;  /* 0x0000000000017941 */ /* 0x000fea0003800000 */
.L_x_221:
[----:B0-----:R-:W-:Y:S01]  /*57f0*/  @!P5 IMAD R9, R52, R155, R22 ;  /* 0x0000009b3409d224 */ /* 0x001fe200078e0216 */
[----:B------:R-:W-:Y:S04]  /*5800*/  BSSY B1, `(.L_x_223) ;  /* 0x0000006000017945 */ /* 0x000fe80003800000 */
[----:B------:R0:W-:Y:S01]  /*5810*/  @!P5 STG.E.U8 desc[UR36][R6.64+0x38], R9 ;  /* 0x000038090600d986 */ /* 0x0001e2000c101124 */
[----:B------:R-:W-:Y:S05]  /*5820*/  @P1 BRA `(.L_x_224) ;  /* 0x00000000000c1947 */ /* 0x000fea0003800000 */
[----:B--2---:R-:W0:Y:S02]  /*5830*/  LDG.E.U8 R157, desc[UR36][R4.64+0x39] ;  /* 0x00003924049d7981 */ /* 0x004e24000c1e1100 */
[----:B0-----:R-:W-:-:S05]  /*5840*/  PRMT R9, R157, 0x8880, RZ ;  /* 0x000088809d097816 */ /* 0x001fca00000000ff */
[----:B------:R-:W-:-:S07]  /*5850*/  IMAD R22, R9, R156, RZ ;  /* 0x0000009c09167224 */ /* 0x000fce00078e02ff */
.L_x_224:
[----:B------:R-:W-:Y:S05]  /*5860*/  BSYNC B1 ;  /* 0x0000000000017941 */ /* 0x000fea0003800000 */
.L_x_223:
        /* <DEDUP_REMOVED lines=11> */
.L_x_226:
[----:B------:R-:W-:Y:S05]  /*5920*/  BSYNC B1 ;  /* 0x0000000000017941 */ /* 0x000fea0003800000 */
.L_x_225:
[----:B0-----:R-:W-:Y:S01]  /*5930*/  @!P4 IMAD R9, R54, R155, R22 ;  /* 0x0000009b3609c224 */ /* 0x001fe200078e0216 */
[----:B------:R-:W-:Y:S04]  /*5940*/  BSSY B1, `(.L_x_227) ;  /* 0x0000006000017945 */ /* 0x000fe80003800000 */
[----:B------:R0:W-:Y:S01]  /*5950*/  @!P4 STG.E.U8 desc[UR36][R10.64+0x38], R9 ;  /* 0x000038090a00c986 */ /* 0x0001e2000c101124 */
[----:B------:R-:W-:Y:S05]  /*5960*/  @P3 BRA `(.L_x_228) ;  /* 0x00000000000c3947 */ /* 0x000fea0003800000 */
[----:B--2---:R-:W0:Y:S02]  /*5970*/  LDG.E.U8 R157, desc[UR36][R12.64+0x39] ;  /* 0x000039240c9d7981 */ /* 0x004e24000c1e1100 */
[----:B0-----:R-:W-:-:S05]  /*5980*/  PRMT R9, R157, 0x8880, RZ ;  /* 0x000088809d097816 */ /* 0x001fca00000000ff */
[----:B------:R-:W-:-:S07]  /*5990*/  IMAD R22, R9, R156, RZ ;  /* 0x0000009c09167224 */ /* 0x000fce00078e02ff */
.L_x_228:
[----:B------:R-:W-:Y:S05]  /*59a0*/  BSYNC B1 ;  /* 0x0000000000017941 */ /* 0x000fea0003800000 */
.L_x_227:
[----:B------:R-:W-:Y:S01]  /*59b0*/  @!P3 IMAD R55, R55, R155, R22 ;  /* 0x0000009b3737b224 */ /* 0x000fe200078e0216 */
[----:B------:R-:W-:Y:S04]  /*59c0*/  BSSY B1, `(.L_x_229) ;  /* 0x0000006000017945 */ /* 0x000fe80003800000 */
[----:B------:R0:W-:Y:S01]  /*59d0*/  @!P3 STG.E.U8 desc[UR36][R10.64+0x39], R55 ;  /* 0x000039370a00b986 */ /* 0x0001e2000c101124 */
[----:B------:R-:W-:Y:S05]  /*59e0*/  @P5 BRA `(.L_x_230) ;  /* 0x00000000000c5947 */ /* 0x000fea0003800000 */
[----:B--2---:R-:W0:Y:S02]  /*59f0*/  LDG.E.U8 R157, desc[UR36][R4.64+0x40] ;  /* 0x00004024049d7981 */ /* 0x004e24000c1e1100 */
[----:B0-----:R-:W-:-:S05]  /*5a00*/  PRMT R9, R157, 0x8880, RZ ;  /* 0x000088809d097816 */ /* 0x001fca00000000ff */
[----:B------:R-:W-:-:S07]  /*5a10*/  IMAD R22, R9, R156, RZ ;  /* 0x0000009c09167224 */ /* 0x000fce00078e02ff */
.L_x_230:
[----:B------:R-:W-:Y:S05]  /*5a20*/  BSYNC B1 ;  /* 0x0000000000017941 */ /* 0x000fea0003800000 */
.L_x_229:
[----:B0-----:R-:W-:Y:S01]  /*5a30*/  @!P5 IMAD R9, R56, R155, R22 ;  /* 0x0000009b3809d224 */ /* 0x001fe200078e0216 */
[----:B------:R-:W-:Y:S04]  /*5a40*/  BSSY B1, `(.L_x_231) ;  /* 0x0000006000017945 */ /* 0x000fe80003800000 */
[----:B------:R0:W-:Y:S01]  /*5a50*/  @!P5 STG.E.U8 desc[UR36][R6.64+0x40], R9 ;  /* 0x000040090600d986 */ /* 0x0001e2000c101124 */
[----:B------:R-:W-:Y:S05]  /*5a60*/  @P1 BRA `(.L_x_232) ;  /* 0x00000000000c1947 */ /* 0x000fea0003800000 */
[----:B--2---:R-:W0:Y:S02]  /*5a70*/  LDG.E.U8 R157, desc[UR36][R4.64+0x41] ;  /* 0x00004124049d7981 */ /* 0x004e24000c1e1100 */
[----:B0-----:R-:W-:-:S05]  /*5a80*/  PRMT R9, R157, 0x8880, RZ ;  /* 0x000088809d097816 */ /* 0x001fca00000000ff */
[----:B------:R-:W-:-:S07]  /*5a90*/  IMAD R22, R9, R156, RZ ;  /* 0x0000009c09167224 */ /* 0x000fce00078e02ff */
.L_x_232:
[----:B------:R-:W-:Y:S05]  /*5aa0*/  BSYNC B1 ;  /* 0x0000000000017941 */ /* 0x000fea0003800000 */
.L_x_231:
        /* <DEDUP_REMOVED lines=11> */
.L_x_234:
[----:B------:R-:W-:Y:S05]  /*5b60*/  BSYNC B1 ;  /* 0x0000000000017941 */ /* 0x000fea0003800000 */
.L_x_233:
[----:B0-----:R-:W-:Y:S01]  /*5b70*/  @!P4 IMAD R9, R58, R155, R22 ;  /* 0x0000009b3a09c224 */ /* 0x001fe200078e0216 */
[----:B------:R-:W-:Y:S04]  /*5b80*/  BSSY B1, `(.L_x_235) ;  /* 0x0000006000017945 */ /* 0x000fe80003800000 */
[----:B------:R0:W-:Y:S01]  /*5b90*/  @!P4 STG.E.U8 desc[UR36][R10.64+0x40], R9 ;  /* 0x000040090a00c986 */ /* 0x0001e2000c101124 */
[----:B------:R-:W-:Y:S05]  /*5ba0*/  @P3 BRA `(.L_x_236) ;  /* 0x00000000000c3947 */ /* 0x000fea0003800000 */
[----:B--2---:R-:W0:Y:S02]  /*5bb0*/  LDG.E.U8 R157, desc[UR36][R12.64+0x41] ;  /* 0x000041240c9d7981 */ /* 0x004e24000c1e1100 */
[----:B0-----:R-:W-:-:S05]  /*5bc0*/  PRMT R9, R157, 0x8880, RZ ;  /* 0x000088809d097816 */ /* 0x001fca00000000ff */
[----:B------:R-:W-:-:S07]  /*5bd0*/  IMAD R22, R9, R156, RZ ;  /* 0x0000009c09167224 */ /* 0x000fce00078e02ff */
.L_x_236:
[----:B------:R-:W-:Y:S05]  /*5be0*/  BSYNC B1 ;  /* 0x0000000000017941 */ /* 0x000fea0003800000 */
.L_x_235:
[----:B------:R-:W-:Y:S01]  /*5bf0*/  @!P3 IMAD R59, R59, R155, R22 ;  /* 0x0000009b3b3bb224 */ /* 0x000fe200078e0216 */
[----:B------:R-:W-:Y:S04]  /*5c00*/  BSSY B1, `(.L_x_237) ;  /* 0x0000006000017945 */ /* 0x000fe80003800000 */
[----:B------:R0:W-:Y:S01]  /*5c10*/  @!P3 STG.E.U8 desc[UR36][R10.64+0x41], R59 ;  /* 0x0000413b0a00b986 */ /* 0x0001e2000c101124 */
[----:B------:R-:W-:Y:S05]  /*5c20*/  @P5 BRA `(.L_x_238) ;  /* 0x00000000000c5947 */ /* 0x000fea0003800000 */
[----:B--2---:R-:W0:Y:S02]  /*5c30*/  LDG.E.U8 R157, desc[UR36][R4.64+0x48] ;  /* 0x00004824049d7981 */ /* 0x004e24000c1e1100 */
[----:B0-----:R-:W-:-:S05]  /*5c40*/  PRMT R9, R157, 0x8880, RZ ;  /* 0x000088809d097816 */ /* 0x001fca00000000ff */
[----:B------:R-:W-:-:S07]  /*5c50*/  IMAD R22, R9, R156, RZ ;  /* 0x0000009c09167224 */ /* 0x000fce00078e02ff */
.L_x_238:
[----:B------:R-:W-:Y:S05]  /*5c60*/  BSYNC B1 ;  /* 0x0000000000017941 */ /* 0x000fea0003800000 */
.L_x_237:
[----:B0-----:R-:W-:Y:S01]  /*5c70*/  @!P5 IMAD R9, R60, R155, R22 ;  /* 0x0000009b3c09d224 */ /* 0x001fe200078e0216 */
[----:B------:R-:W-:Y:S04]  /*5c80*/  BSSY B1, `(.L_x_239) ;  /* 0x0000006000017945 */ /* 0x000fe80003800000 */
[----:B------:R0:W-:Y:S01]  /*5c90*/  @!P5 STG.E.U8 desc[UR36][R6.64+0x48], R9 ;  /* 0x000048090600d986 */ /* 0x0001e2000c101124 */
[----:B------:R-:W-:Y:S05]  /*5ca0*/  @P1 BRA `(.L_x_240) ;  /* 0x00000000000c1947 */ /* 0x000fea0003800000 */
[----:B--2---:R-:W0:Y:S02]  /*5cb0*/  LDG.E.U8 R157, desc[UR36][R4.64+0x49] ;  /* 0x00004924049d7981 */ /* 0x004e24000c1e1100 */
[----:B0-----:R-:W-:-:S05]  /*5cc0*/  PRMT R9, R157, 0x8880, RZ ;  /* 0x000088809d097816 */ /* 0x001fca00000000ff */
[----:B------:R-:W-:-:S07]  /*5cd0*/  IMAD R22, R9, R156, RZ ;  /* 0x0000009c09167224 */ /* 0x000fce00078e02ff */
.L_x_240:
[----:B------:R-:W-:Y:S05]  /*5ce0*/  BSYNC B1 ;  /* 0x0000000000017941 */ /* 0x000fea0003800000 */
.L_x_239:
        /* <DEDUP_REMOVED lines=11> */
.L_x_242:
[----:B------:R-:W-:Y:S05]  /*5da0*/  BSYNC B1 ;  /* 0x0000000000017941 */ /* 0x000fea0003800000 */
.L_x_241:
[----:B0-----:R-:W-:Y:S01]  /*5db0*/  @!P4 IMAD R9, R62, R155, R22 ;  /* 0x0000009b3e09c224 */ /* 0x001fe200078e0216 */
[----:B------:R-:W-:Y:S04]  /*5dc0*/  BSSY B1, `(.L_x_243) ;  /* 0x0000006000017945 */ /* 0x000fe80003800000 */
[----:B------:R0:W-:Y:S01]  /*5dd0*/  @!P4 STG.E.U8 desc[UR36][R10.64+0x48], R9 ;  /* 0x000048090a00c986 */ /* 0x0001e2000c101124 */
[----:B------:R-:W-:Y:S05]  /*5de0*/  @P3 BRA `(.L_x_244) ;  /* 0x00000000000c3947 */ /* 0x000fea0003800000 */
[----:B--2---:R-:W0:Y:S02]  /*5df0*/  LDG.E.U8 R157, desc[UR36][R12.64+0x49] ;  /* 0x000049240c9d7981 */ /* 0x004e24000c1e1100 */
[----:B0-----:R-:W-:-:S05]  /*5e00*/  PRMT R9, R157, 0x8880, RZ ;  /* 0x000088809d097816 */ /* 0x001fca00000000ff */
[----:B------:R-:W-:-:S07]  /*5e10*/  IMAD R22, R9, R156, RZ ;  /* 0x0000009c09167224 */ /* 0x000fce00078e02ff */
.L_x_244:
[----:B------:R-:W-:Y:S05]  /*5e20*/  BSYNC B1 ;  /* 0x0000000000017941 */ /* 0x000fea0003800000 */
.L_x_243:
[----:B------:R-:W-:Y:S01]  /*5e30*/  @!P3 IMAD R63, R63, R155, R22 ;  /* 0x0000009b3f3fb224 */ /* 0x000fe200078e0216 */
[----:B------:R-:W-:Y:S04]  /*5e40*/  BSSY B1, `(.L_x_245) ;  /* 0x0000006000017945 */ /* 0x000fe80003800000 */
[----:B------:R0:W-:Y:S01]  /*5e50*/  @!P3 STG.E.U8 desc[UR36][R10.64+0x49], R63 ;  /* 0x0000493f0a00b986 */ /* 0x0001e2000c101124 */
[----:B------:R-:W-:Y:S05]  /*5e60*/  @P5 BRA `(.L_x_246) ;  /* 0x00000000000c5947 */ /* 0x000fea0003800000 */
[----:B--2---:R-:W0:Y:S02]  /*5e70*/  LDG.E.U8 R157, desc[UR36][R4.64+0x50] ;  /* 0x00005024049d7981 */ /* 0x004e24000c1e1100 */
[----:B0-----:R-:W-:-:S05]  /*5e80*/  PRMT R9, R157, 0x8880, RZ ;  /* 0x000088809d097816 */ /* 0x001fca00000000ff */
[----:B------:R-:W-:-:S07]  /*5e90*/  IMAD R22, R9, R156, RZ ;  /* 0x0000009c09167224 */ /* 0x000fce00078e02ff */
.L_x_246:
[----:B------:R-:W-:Y:S05]  /*5ea0*/  BSYNC B1 ;  /* 0x0000000000017941 */ /* 0x000fea0003800000 */
.L_x_245:
[----:B0-----:R-:W-:Y:S01]  /*5eb0*/  @!P5 IMAD R9, R64, R155, R22 ;  /* 0x0000009b4009d224 */ /* 0x001fe200078e0216 */
[----:B------:R-:W-:Y:S04]  /*5ec0*/  BSSY B1, `(.L_x_247) ;  /* 0x0000006000017945 */ /* 0x000fe80003800000 */
[----:B------:R0:W-:Y:S01]  /*5ed0*/  @!P5 STG.E.U8 desc[UR36][R6.64+0x50], R9 ;  /* 0x000050090600d986 */ /* 0x0001e2000c101124 */
[----:B------:R-:W-:Y:S05]  /*5ee0*/  @P1 BRA `(.L_x_248) ;  /* 0x00000000000c1947 */ /* 0x000fea0003800000 */
[----:B--2---:R-:W0:Y:S02]  /*5ef0*/  LDG.E.U8 R157, desc[UR36][R4.64+0x51] ;  /* 0x00005124049d7981 */ /* 0x004e24000c1e1100 */
[----:B0-----:R-:W-:-:S05]  /*5f00*/  PRMT R9, R157, 0x8880, RZ ;  /* 0x000088809d097816 */ /* 0x001fca00000000ff */
[----:B------:R-:W-:-:S07]  /*5f10*/  IMAD R22, R9, R156, RZ ;  /* 0x0000009c09167224 */ /* 0x000fce00078e02ff */
.L_x_248:
[----:B------:R-:W-:Y:S05]  /*5f20*/  BSYNC B1 ;  /* 0x0000000000017941 */ /* 0x000fea0003800000 */
.L_x_247:
        /* <DEDUP_REMOVED lines=11> */
.L_x_250:
[----:B------:R-:W-:Y:S05]  /*5fe0*/  BSYNC B1 ;  /* 0x0000000000017941 */ /* 0x000fea0003800000 */
.L_x_249:
[----:B0-----:R-:W-:Y:S01]  /*5ff0*/  @!P4 IMAD R9, R66, R155, R22 ;  /* 0x0000009b4209c224 */ /* 0x001fe200078e0216 */
[----:B------:R-:W-:Y:S04]  /*6000*/  BSSY B1, `(.L_x_251) ;  /* 0x0000006000017945 */ /* 0x000fe80003800000 */
[----:B------:R0:W-:Y:S01]  /*6010*/  @!P4 STG.E.U8 desc[UR36][R10.64+0x50], R9 ;  /* 0x000050090a00c986 */ /* 0x0001e2000c101124 */
[----:B------:R-:W-:Y:S05]  /*6020*/  @P3 BRA `(.L_x_252) ;  /* 0x00000000000c3947 */ /* 0x000fea0003800000 */
[----:B--2---:R-:W0:Y:S02]  /*6030*/  LDG.E.U8 R157, desc[UR36][R12.64+0x51] ;  /* 0x000051240c9d7981 */ /* 0x004e24000c1e1100 */
[----:B0-----:R-:W-:-:S05]  /*6040*/  PRMT R9, R157, 0x8880, RZ ;  /* 0x000088809d097816 */ /* 0x001fca00000000ff */
[----:B------:R-:W-:-:S07]  /*6050*/  IMAD R22, R9, R156, RZ ;  /* 0x0000009c09167224 */ /* 0x000fce00078e02ff */
.L_x_252:
[----:B------:R-:W-:Y:S05]  /*6060*/  BSYNC B1 ;  /* 0x0000000000017941 */ /* 0x000fea0003800000 */
.L_x_251:
[----:B------:R-:W-:Y:S01]  /*6070*/  @!P3 IMAD R67, R67, R155, R22 ;  /* 0x0000009b4343b224 */ /* 0x000fe200078e0216 */
[----:B------:R-:W-:Y:S04]  /*6080*/  BSSY B1, `(.L_x_253) ;  /* 0x0000006000017945 */ /* 0x000fe80003800000 */
[----:B------:R0:W-:Y:S01]  /*6090*/  @!P3 STG.E.U8 desc[UR36][R10.64+0x51], R67 ;  /* 0x000051430a00b986 */ /* 0x0001e2000c101124 */
[----:B------:R-:W-:Y:S05]  /*60a0*/  @P5 BRA `(.L_x_254) ;  /* 0x00000000000c5947 */ /* 0x000fea0003800000 */
[----:B--2---:R-:W0:Y:S02]  /*60b0*/  LDG.E.U8 R157, desc[UR36][R4.64+0x58] ;  /* 0x00005824049d7981 */ /* 0x004e24000c1e1100 */
[----:B0-----:R-:W-:-:S05]  /*60c0*/  PRMT R9, R157, 0x8880, RZ ;  /* 0x000088809d097816 */ /* 0x001fca00000000ff */
[----:B------:R-:W-:-:S07]  /*60d0*/  IMAD R22, R9, R156, RZ ;  /* 0x0000009c09167224 */ /* 0x000fce00078e02ff */
.L_x_254:
[----:B------:R-:W-:Y:S05]  /*60e0*/  BSYNC B1 ;  /* 0x0000000000017941 */ /* 0x000fea0003800000 */
.L_x_253:
[----:B0-----:R-:W-:Y:S01]  /*60f0*/  @!P5 IMAD R9, R68, R155, R22 ;  /* 0x0000009b4409d224 */ /* 0x001fe200078e0216 */
[----:B------:R-:W-:Y:S04]  /*6100*/  BSSY B1, `(.L_x_255) ;  /* 0x0000006000017945 */ /* 0x000fe80003800000 */
[----:B------:R0:W-:Y:S01]  /*6110*/  @!P5 STG.E.U8 desc[UR36][R6.64+0x58], R9 ;  /* 0x000058090600d986 */ /* 0x0001e2000c101124 */
[----:B------:R-:W-:Y:S05]  /*6120*/  @P1 BRA `(.L_x_256) ;  /* 0x00000000000c1947 */ /* 0x000fea0003800000 */
[----:B--2---:R-:W0:Y:S02]  /*6130*/  LDG.E.U8 R157, desc[UR36][R4.64+0x59] ;  /* 0x00005924049d7981 */ /* 0x004e24000c1e1100 */
[----:B0-----:R-:W-:-:S05]  /*6140*/  PRMT R9, R157, 0x8880, RZ ;  /* 0x000088809d097816 */ /* 0x001fca00000000ff */
[----:B------:R-:W-:-:S07]  /*6150*/  IMAD R22, R9, R156, RZ ;  /* 0x0000009c09167224 */ /* 0x000fce00078e02ff */
.L_x_256:
[----:B------:R-:W-:Y:S05]  /*6160*/  BSYNC B1 ;  /* 0x0000000000017941 */ /* 0x000fea0003800000 */
.L_x_255:
        /* <DEDUP_REMOVED lines=11> */
.L_x_258:
[----:B------:R-:W-:Y:S05]  /*6220*/  BSYNC B1 ;  /* 0x0000000000017941 */ /* 0x000fea0003800000 */
.L_x_257:
[----:B0-----:R-:W-:Y:S01]  /*6230*/  @!P4 IMAD R9, R70, R155, R22 ;  /* 0x0000009b4609c224 */ /* 0x001fe200078e0216 */
[----:B------:R-:W-:Y:S04]  /*6240*/  BSSY B1, `(.L_x_259) ;  /* 0x0000006000017945 */ /* 0x000fe80003800000 */
[----:B------:R0:W-:Y:S01]  /*6250*/  @!P4 STG.E.U8 desc[UR36][R10.64+0x58], R9 ;  /* 0x000058090a00c986 */ /* 0x0001e2000c101124 */
[----:B------:R-:W-:Y:S05]  /*6260*/  @P3 BRA `(.L_x_260) ;  /* 0x00000000000c3947 */ /* 0x000fea0003800000 */
[----:B--2---:R-:W0:Y:S02]  /*6270*/  LDG.E.U8 R157, desc[UR36][R12.64+0x59] ;  /* 0x000059240c9d7981 */ /* 0x004e24000c1e1100 */
[----:B0-----:R-:W-:-:S05]  /*6280*/  PRMT R9, R157, 0x8880, RZ ;  /* 0x000088809d097816 */ /* 0x001fca00000000ff */
[----:B------:R-:W-:-:S07]  /*6290*/  IMAD R22, R9, R156, RZ ;  /* 0x0000009c09167224 */ /* 0x000fce00078e02ff */
.L_x_260:
[----:B------:R-:W-:Y:S05]  /*62a0*/  BSYNC B1 ;  /* 0x0000000000017941 */ /* 0x000fea0003800000 */
.L_x_259:
[----:B------:R-:W-:Y:S01]  /*62b0*/  @!P3 IMAD R71, R71, R155, R22 ;  /* 0x0000009b4747b224 */ /* 0x000fe200078e0216 */
[----:B------:R-:W-:Y:S04]  /*62c0*/  BSSY B1, `(.L_x_261) ;  /* 0x0000006000017945 */ /* 0x000fe80003800000 */
[----:B------:R0:W-:Y:S01]  /*62d0*/  @!P3 STG.E.U8 desc[UR36][R10.64+0x59], R71 ;  /* 0x000059470a00b986 */ /* 0x0001e2000c101124 */
[----:B------:R-:W-:Y:S05]  /*62e0*/  @P5 BRA `(.L_x_262) ;  /* 0x00000000000c5947 */ /* 0x000fea0003800000 */
[----:B--2---:R-:W0:Y:S02]  /*62f0*/  LDG.E.U8 R157, desc[UR36][R4.64+0x60] ;  /* 0x00006024049d7981 */ /* 0x004e24000c1e1100 */
[----:B0-----:R-:W-:-:S05]  /*6300*/  PRMT R9, R157, 0x8880, RZ ;  /* 0x000088809d097816 */ /* 0x001fca00000000ff */
[----:B------:R-:W-:-:S07]  /*6310*/  IMAD R22, R9, R156, RZ ;  /* 0x0000009c09167224 */ /* 0x000fce00078e02ff */
.L_x_262:
[----:B------:R-:W-:Y:S05]  /*6320*/  BSYNC B1 ;  /* 0x0000000000017941 */ /* 0x000fea0003800000 */
.L_x_261:
[----:B0-----:R-:W-:Y:S01]  /*6330*/  @!P5 IMAD R9, R72, R155, R22 ;  /* 0x0000009b4809d224 */ /* 0x001fe200078e0216 */
[----:B------:R-:W-:Y:S04]  /*6340*/  BSSY B1, `(.L_x_263) ;  /* 0x0000006000017945 */ /* 0x000fe80003800000 */
[----:B------:R0:W-:Y:S01]  /*6350*/  @!P5 STG.E.U8 desc[UR36][R6.64+0x60], R9 ;  /* 0x000060090600d986 */ /* 0x0001e2000c101124 */
[----:B------:R-:W-:Y:S05]  /*6360*/  @P1 BRA `(.L_x_264) ;  /* 0x00000000000c1947 */ /* 0x000fea0003800000 */
[----:B--2---:R-:W0:Y:S02]  /*6370*/  LDG.E.U8 R157, desc[UR36][R4.64+0x61] ;  /* 0x00006124049d7981 */ /* 0x004e24000c1e1100 */
[----:B0-----:R-:W-:-:S05]  /*6380*/  PRMT R9, R157, 0x8880, RZ ;  /* 0x000088809d097816 */ /* 0x001fca00000000ff */
[----:B------:R-:W-:-:S07]  /*6390*/  IMAD R22, R9, R156, RZ ;  /* 0x0000009c09167224 */ /* 0x000fce00078e02ff */
.L_x_264:
[----:B------:R-:W-:Y:S05]  /*63a0*/  BSYNC B1 ;  /* 0x0000000000017941 */ /* 0x000fea0003800000 */
.L_x_263:
        /* <DEDUP_REMOVED lines=11> */
.L_x_266:
[----:B------:R-:W-:Y:S05]  /*6460*/  BSYNC B1 ;  /* 0x0000000000017941 */ /* 0x000fea0003800000 */
.L_x_265:
[----:B0-----:R-:W-:Y:S01]  /*6470*/  @!P4 IMAD R9, R74, R155, R22 ;  /* 0x0000009b4a09c224 */ /* 0x001fe200078e0216 */
[----:B------:R-:W-:Y:S04]  /*6480*/  BSSY B1, `(.L_x_267) ;  /* 0x0000006000017945 */ /* 0x000fe80003800000 */
[----:B------:R0:W-:Y:S01]  /*6490*/  @!P4 STG.E.U8 desc[UR36][R10.64+0x60], R9 ;  /* 0x000060090a00c986 */ /* 0x0001e2000c101124 */
[----:B------:R-:W-:Y:S05]  /*64a0*/  @P3 BRA `(.L_x_268) ;  /* 0x00000000000c3947 */ /* 0x000fea0003800000 */
[----:B--2---:R-:W0:Y:S02]  /*64b0*/  LDG.E.U8 R157, desc[UR36][R12.64+0x61] ;  /* 0x000061240c9d7981 */ /* 0x004e24000c1e1100 */
[----:B0-----:R-:W-:-:S05]  /*64c0*/  PRMT R9, R157, 0x8880, RZ ;  /* 0x000088809d097816 */ /* 0x001fca00000000ff */
[----:B------:R-:W-:-:S07]  /*64d0*/  IMAD R22, R9, R156, RZ ;  /* 0x0000009c09167224 */ /* 0x000fce00078e02ff */
.L_x_268:
[----:B------:R-:W-:Y:S05]  /*64e0*/  BSYNC B1 ;  /* 0x0000000000017941 */ /* 0x000fea0003800000 */
.L_x_267:
[----:B------:R-:W-:Y:S01]  /*64f0*/  @!P3 IMAD R75, R75, R155, R22 ;  /* 0x0000009b4b4bb224 */ /* 0x000fe200078e0216 */
[----:B------:R-:W-:Y:S04]  /*6500*/  BSSY B1, `(.L_x_269) ;  /* 0x0000006000017945 */ /* 0x000fe80003800000 */
[----:B------:R0:W-:Y:S01]  /*6510*/  @!P3 STG.E.U8 desc[UR36][R10.64+0x61], R75 ;  /* 0x0000614b0a00b986 */ /* 0x0001e2000c101124 */
[----:B------:R-:W-:Y:S05]  /*6520*/  @P5 BRA `(.L_x_270) ;  /* 0x00000000000c5947 */ /* 0x000fea0003800000 */
[----:B--2---:R-:W0:Y:S02]  /*6530*/  LDG.E.U8 R157, desc[UR36][R4.64+0x68] ;  /* 0x00006824049d7981 */ /* 0x004e24000c1e1100 */
[----:B0-----:R-:W-:-:S05]  /*6540*/  PRMT R9, R157, 0x8880, RZ ;  /* 0x000088809d097816 */ /* 0x001fca00000000ff */
[----:B------:R-:W-:-:S07]  /*6550*/  IMAD R22, R9, R156, RZ ;  /* 0x0000009c09167224 */ /* 0x000fce00078e02ff */
.L_x_270:
[----:B------:R-:W-:Y:S05]  /*6560*/  BSYNC B1 ;  /* 0x0000000000017941 */ /* 0x000fea0003800000 */
.L_x_269:
[----:B0-----:R-:W-:Y:S01]  /*6570*/  @!P5 IMAD R9, R76, R155, R22 ;  /* 0x0000009b4c09d224 */ /* 0x001fe200078e0216 */
[----:B------:R-:W-:Y:S04]  /*6580*/  BSSY B1, `(.L_x_271) ;  /* 0x0000006000017945 */ /* 0x000fe80003800000 */
[----:B------:R0:W-:Y:S01]  /*6590*/  @!P5 STG.E.U8 desc[UR36][R6.64+0x68], R9 ;  /* 0x000068090600d986 */ /* 0x0001e2000c101124 */
[----:B------:R-:W-:Y:S05]  /*65a0*/  @P1 BRA `(.L_x_272) ;  /* 0x00000000000c1947 */ /* 0x000fea0003800000 */
[----:B--2---:R-:W0:Y:S02]  /*65b0*/  LDG.E.U8 R157, desc[UR36][R4.64+0x69] ;  /* 0x00006924049d7981 */ /* 0x004e24000c1e1100 */
[----:B0-----:R-:W-:-:S05]  /*65c0*/  PRMT R9, R157, 0x8880, RZ ;  /* 0x000088809d097816 */ /* 0x001fca00000000ff */
[----:B------:R-:W-:-:S07]  /*65d0*/  IMAD R22, R9, R156, RZ ;  /* 0x0000009c09167224 */ /* 0x000fce00078e02ff */
.L_x_272:
[----:B------:R-:W-:Y:S05]  /*65e0*/  BSYNC B1 ;  /* 0x0000000000017941 */ /* 0x000fea0003800000 */
.L_x_271:
        /* <DEDUP_REMOVED lines=11> */
.L_x_274:
[----:B------:R-:W-:Y:S05]  /*66a0*/  BSYNC B1 ;  /* 0x0000000000017941 */ /* 0x000fea0003800000 */
.L_x_273:
[----:B0-----:R-:W-:Y:S01]  /*66b0*/  @!P4 IMAD R9, R78, R155, R22 ;  /* 0x0000009b4e09c224 */ /* 0x001fe200078e0216 */
[----:B------:R-:W-:Y:S04]  /*66c0*/  BSSY B1, `(.L_x_275) ;  /* 0x0000006000017945 */ /* 0x000fe80003800000 */
[----:B------:R0:W-:Y:S01]  /*66d0*/  @!P4 STG.E.U8 desc[UR36][R10.64+0x68], R9 ;  /* 0x000068090a00c986 */ /* 0x0001e2000c101124 */
[----:B------:R-:W-:Y:S05]  /*66e0*/  @P3 BRA `(.L_x_276) ;  /* 0x00000000000c3947 */ /* 0x000fea0003800000 */
[----:B--2---:R-:W0:Y:S02]  /*66f0*/  LDG.E.U8 R157, desc[UR36][R12.64+0x69] ;  /* 0x000069240c9d7981 */ /* 0x004e24000c1e1100 */
[----:B0-----:R-:W-:-:S05]  /*6700*/  PRMT R9, R157, 0x8880, RZ ;  /* 0x000088809d097816 */ /* 0x001fca00000000ff */
[----:B------:R-:W-:-:S07]  /*6710*/  IMAD R22, R9, R156, RZ ;  /* 0x0000009c09167224 */ /* 0x000fce00078e02ff */
.L_x_276:
[----:B------:R-:W-:Y:S05]  /*6720*/  BSYNC B1 ;  /* 0x0000000000017941 */ /* 0x000fea0003800000 */
.L_x_275:
[----:B------:R-:W-:Y:S01]  /*6730*/  @!P3 IMAD R79, R79, R155, R22 ;  /* 0x0000009b4f4fb224 */ /* 0x000fe200078e0216 */
[----:B------:R-:W-:Y:S04]  /*6740*/  BSSY B1, `(.L_x_277) ;  /* 0x0000006000017945 */ /* 0x000fe80003800000 */
[----:B------:R0:W-:Y:S01]  /*6750*/  @!P3 STG.E.U8 desc[UR36][R10.64+0x69], R79 ;  /* 0x0000694f0a00b986 */ /* 0x0001e2000c101124 */
[----:B------:R-:W-:Y:S05]  /*6760*/  @P5 BRA `(.L_x_278) ;  /* 0x00000000000c5947 */ /* 0x000fea0003800000 */
[----:B--2---:R-:W0:Y:S02]  /*6770*/  LDG.E.U8 R157, desc[UR36][R4.64+0x70] ;  /* 0x00007024049d7981 */ /* 0x004e24000c1e1100 */
[----:B0-----:R-:W-:-:S05]  /*6780*/  PRMT R9, R157, 0x8880, RZ ;  /* 0x000088809d097816 */ /* 0x001fca00000000ff */
[----:B------:R-:W-:-:S07]  /*6790*/  IMAD R22, R9, R156, RZ ;  /* 0x0000009c09167224 */ /* 0x000fce00078e02ff */
.L_x_278:
[----:B------:R-:W-:Y:S05]  /*67a0*/  BSYNC B1 ;  /* 0x0000000000017941 */ /* 0x000fea0003800000 */
.L_x_277:
[----:B0-----:R-:W-:Y:S01]  /*67b0*/  @!P5 IMAD R9, R80, R155, R22 ;  /* 0x0000009b5009d224 */ /* 0x001fe200078e0216 */
[----:B------:R-:W-:Y:S04]  /*67c0*/  BSSY B1, `(.L_x_279) ;  /* 0x0000006000017945 */ /* 0x000fe80003800000 */
[----:B------:R0:W-:Y:S01]  /*67d0*/  @!P5 STG.E.U8 desc[UR36][R6.64+0x70], R9 ;  /* 0x000070090600d986 */ /* 0x0001e2000c101124 */
[----:B------:R-:W-:Y:S05]  /*67e0*/  @P1 BRA `(.L_x_280) ;  /* 0x00000000000c1947 */ /* 0x000fea0003800000 */
[----:B--2---:R-:W0:Y:S02]  /*67f0*/  LDG.E.U8 R157, desc[UR36][R4.64+0x71] ;  /* 0x00007124049d7981 */ /* 0x004e24000c1e1100 */
[----:B0-----:R-:W-:-:S05]  /*6800*/  PRMT R9, R157, 0x8880, RZ ;  /* 0x000088809d097816 */ /* 0x001fca00000000ff */
[----:B------:R-:W-:-:S07]  /*6810*/  IMAD R22, R9, R156, RZ ;  /* 0x0000009c09167224 */ /* 0x000fce00078e02ff */
.L_x_280:
[----:B------:R-:W-:Y:S05]  /*6820*/  BSYNC B1 ;  /* 0x0000000000017941 */ /* 0x000fea0003800000 */
.L_x_279:
[----:B------:R-:W-:Y:S01]  /*6830*/  ISETP.LT.OR P4, PT, R3, 0x71, !P0 ;  /* 0x000000710300780c */ /* 0x000fe20004781670 */
[----:B------:R-:W-:Y:S01]  /*6840*/  @!P1 IMAD R81, R81, R155, R22 ;  /* 0x0000009b51519224 */ /* 0x000fe200078e0216 */
[----:B------:R-:W-:Y:S01]  /*6850*/  BSSY B1, `(.L_x_281) ;  /* 0x000000a000017945 */ /* 0x000fe20003800000 */
[C---:B------:R-:W-:Y:S02]  /*6860*/  ISETP.LT.OR P3, PT, R3.reuse, 0x72, !P0 ;  /* 0x000000720300780c */ /* 0x040fe40004761670 */
        /* <DEDUP_REMOVED lines=8> */
.L_x_282:
[----:B------:R-:W-:Y:S05]  /*68f0*/  BSYNC B1 ;  /* 0x0000000000017941 */ /* 0x000fea0003800000 */
.L_x_281:
[----:B0-----:R-:W-:Y:S01]  /*6900*/  @!P4 IMAD R9, R82, R155, R22 ;  /* 0x0000009b5209c224 */ /* 0x001fe200078e0216 */
[----:B------:R-:W-:Y:S04]  /*6910*/  BSSY B1, `(.L_x_283) ;  /* 0x0000006000017945 */ /* 0x000fe80003800000 */
[----:B------:R0:W-:Y:S01]  /*6920*/  @!P4 STG.E.U8 desc[UR36][R10.64+0x70], R9 ;  /* 0x000070090a00c986 */ /* 0x0001e2000c101124 */
[----:B------:R-:W-:Y:S05]  /*6930*/  @P3 BRA `(.L_x_284) ;  /* 0x00000000000c3947 */ /* 0x000fea0003800000 */
[----:B--2---:R-:W0:Y:S02]  /*6940*/  LDG.E.U8 R157, desc[UR36][R12.64+0x71] ;  /* 0x000071240c9d7981 */ /* 0x004e24000c1e1100 */
[----:B0-----:R-:W-:-:S05]  /*6950*/  PRMT R9, R157, 0x8880, RZ ;  /* 0x000088809d097816 */ /* 0x001fca00000000ff */
[----:B------:R-:W-:-:S07]  /*6960*/  IMAD R22, R9, R156, RZ ;  /* 0x0000009c09167224 */ /* 0x000fce00078e02ff */
.L_x_284:
[----:B------:R-:W-:Y:S05]  /*6970*/  BSYNC B1 ;  /* 0x0000000000017941 */ /* 0x000fea0003800000 */
.L_x_283:
[----:B------:R-:W-:Y:S01]  /*6980*/  @!P3 IMAD R83, R83, R155, R22 ;  /* 0x0000009b5353b224 */ /* 0x000fe200078e0216 */
[----:B------:R-:W-:Y:S04]  /*6990*/  BSSY B1, `(.L_x_285) ;  /* 0x0000006000017945 */ /* 0x000fe80003800000 */
[----:B------:R0:W-:Y:S01]  /*69a0*/  @!P3 STG.E.U8 desc[UR36][R10.64+0x71], R83 ;  /* 0x000071530a00b986 */ /* 0x0001e2000c101124 */
[----:B------:R-:W-:Y:S05]  /*69b0*/  @P1 BRA `(.L_x_286) ;  /* 0x00000000000c1947 */ /* 0x000fea0003800000 */
[----:B--2---:R-:W0:Y:S02]  /*69c0*/  LDG.E.U8 R157, desc[UR36][R4.64+0x78] ;  /* 0x00007824049d7981 */ /* 0x004e24000c1e1100 */
[----:B0-----:R-:W-:-:S05]  /*69d0*/  PRMT R9, R157, 0x8880, RZ ;  /* 0x000088809d097816 */ /* 0x001fca00000000ff */
[----:B------:R-:W-:-:S07]  /*69e0*/  IMAD R22, R9, R156, RZ ;  /* 0x0000009c09167224 */ /* 0x000fce00078e02ff */
.L_x_286:
[----:B------:R-:W-:Y:S05]  /*69f0*/  BSYNC B1 ;  /* 0x0000000000017941 */ /* 0x000fea0003800000 */
.L_x_285:
[----:B0-----:R-:W-:Y:S01]  /*6a00*/  @!P1 IMAD R9, R84, R155, R22 ;  /* 0x0000009b54099224 */ /* 0x001fe200078e0216 */
[----:B------:R-:W-:Y:S04]  /*6a10*/  BSSY B1, `(.L_x_287) ;  /* 0x0000006000017945 */ /* 0x000fe80003800000 */
[----:B------:R0:W-:Y:S01]  /*6a20*/  @!P1 STG.E.U8 desc[UR36][R6.64+0x78], R9 ;  /* 0x0000780906009986 */ /* 0x0001e2000c101124 */
[----:B------:R-:W-:Y:S05]  /*6a30*/  @P2 BRA `(.L_x_288) ;  /* 0x00000000000c2947 */ /* 0x000fea0003800000 */
[----:B--2---:R-:W0:Y:S02]  /*6a40*/  LDG.E.U8 R157, desc[UR36][R4.64+0x79] ;  /* 0x00007924049d7981 */ /* 0x004e24000c1e1100 */
[----:B0-----:R-:W-:-:S05]  /*6a50*/  PRMT R9, R157, 0x8880, RZ ;  /* 0x000088809d097816 */ /* 0x001fca00000000ff */
[----:B------:R-:W-:-:S07]  /*6a60*/  IMAD R22, R9, R156, RZ ;  /* 0x0000009c09167224 */ /* 0x000fce00078e02ff */
.L_x_288:
[----:B------:R-:W-:Y:S05]  /*6a70*/  BSYNC B1 ;  /* 0x0000000000017941 */ /* 0x000fea0003800000 */
.L_x_287:
[----:B------:R-:W-:Y:S01]  /*6a80*/  @!P2 IMAD R85, R85, R155, R22 ;  /* 0x0000009b5555a224 */ /* 0x000fe200078e0216 */
[----:B------:R-:W-:Y:S04]  /*6a90*/  BSSY B1, `(.L_x_289) ;  /* 0x0000006000017945 */ /* 0x000fe80003800000 */
[----:B------:R0:W-:Y:S01]  /*6aa0*/  @!P2 STG.E.U8 desc[UR36][R6.64+0x79], R85 ;  /* 0x000079550600a986 */ /* 0x0001e2000c101124 */
[----:B------:R-:W-:Y:S05]  /*6ab0*/  @P5 BRA `(.L_x_290) ;  /* 0x00000000000c5947 */ /* 0x000fea0003800000 */
[----:B--2---:R-:W2:Y:S02]  /*6ac0*/  LDG.E.U8 R157, desc[UR36][R12.64+0x78] ;  /* 0x000078240c9d7981 */ /* 0x004ea4000c1e1100 */
[----:B--2---:R-:W-:-:S05]  /*6ad0*/  PRMT R5, R157, 0x8880, RZ ;  /* 0x000088809d057816 */ /* 0x004fca00000000ff */
[----:B------:R-:W-:-:S07]  /*6ae0*/  IMAD R22, R5, R156, RZ ;  /* 0x0000009c05167224 */ /* 0x000fce00078e02ff */
.L_x_290:
[----:B------:R-:W-:Y:S05]  /*6af0*/  BSYNC B1 ;  /* 0x0000000000017941 */ /* 0x000fea0003800000 */
.L_x_289:
[----:B------:R-:W-:Y:S01]  /*6b00*/  @!P5 IMAD R5, R86, R155, R22 ;  /* 0x0000009b5605d224 */ /* 0x000fe200078e0216 */
[----:B------:R-:W-:Y:S01]  /*6b10*/  ISETP.LT.OR P0, PT, R3, 0x7a, !P0 ;  /* 0x0000007a0300780c */ /* 0x000fe20004701670 */
[----:B------:R-:W-:Y:S03]  /*6b20*/  BSSY B1, `(.L_x_291) ;  /* 0x0000006000017945 */ /* 0x000fe60003800000 */
[----:B------:R0:W-:Y:S09]  /*6b30*/  @!P5 STG.E.U8 desc[UR36][R10.64+0x78], R5 ;  /* 0x000078050a00d986 */ /* 0x0001f2000c101124 */
[----:B------:R-:W-:Y:S05]  /*6b40*/  @P0 BRA `(.L_x_292) ;  /* 0x00000000000c0947 */ /* 0x000fea0003800000 */
[----:B--2---:R-:W2:Y:S02]  /*6b50*/  LDG.E.U8 R157, desc[UR36][R12.64+0x79] ;  /* 0x000079240c9d7981 */ /* 0x004ea4000c1e1100 */
[----:B--2---:R-:W-:-:S05]  /*6b60*/  PRMT R3, R157, 0x8880, RZ ;  /* 0x000088809d037816 */ /* 0x004fca00000000ff */
[----:B------:R-:W-:-:S07]  /*6b70*/  IMAD R22, R3, R156, RZ ;  /* 0x0000009c03167224 */ /* 0x000fce00078e02ff */
.L_x_292:
[----:B------:R-:W-:Y:S05]  /*6b80*/  BSYNC B1 ;  /* 0x0000000000017941 */ /* 0x000fea0003800000 */
.L_x_291:
[----:B------:R-:W-:Y:S01]  /*6b90*/  IMAD R87, R87, R155, R22 ;  /* 0x0000009b57577224 */ /* 0x000fe200078e0216 */
[----:B------:R-:W-:Y:S06]  /*6ba0*/  @P0 BRA `(.L_x_293) ;  /* 0x0000001800180947 */ /* 0x000fec0003800000 */
[----:B------:R0:W-:Y:S01]  /*6bb0*/  STG.E.U8 desc[UR36][R10.64+0x79], R87 ;  /* 0x000079570a007986 */ /* 0x0001e2000c101124 */
[----:B------:R-:W-:Y:S05]  /*6bc0*/  BRA `(.L_x_293) ;  /* 0x0000001800107947 */ /* 0x000fea0003800000 */
.L_x_36:
[C---:B------:R-:W-:Y:S02]  /*6bd0*/  ISETP.GE.AND P2, PT, R0.reuse, 0x1, PT ;  /* 0x000000010000780c */ /* 0x040fe40003f46270 */
[----:B------:R-:W-:Y:S02]  /*6be0*/  ISETP.GE.AND P0, PT, R0, 0x9, PT ;  /* 0x000000090000780c */ /* 0x000fe40003f06270 */
[C---:B------:R-:W-:Y:S02]  /*6bf0*/  ISETP.LT.OR P3, PT, R3.reuse, 0x1, !P2 ;  /* 0x000000010300780c */ /* 0x040fe40005761670 */
[C---:B------:R-:W-:Y:S02]  /*6c00*/  ISETP.LT.OR P5, PT, R3.reuse, 0x2, !P2 ;  /* 0x000000020300780c */ /* 0x040fe400057a1670 */
[C---:B------:R-:W-:Y:S02]  /*6c10*/  ISETP.LT.OR P1, PT, R3.reuse, 0x1, !P0 ;  /* 0x000000010300780c */ /* 0x040fe40004721670 */
[----:B------:R-:W-:-:S07]  /*6c20*/  ISETP.LT.OR P4, PT, R3, 0x2, !P0 ;  /* 0x000000020300780c */ /* 0x000fce0004781670 */
[-C--:B------:R-:W-:Y:S02]  /*6c30*/  @!P3 IMAD R5, R88, R155.reuse, RZ ;  /* 0x0000009b5805b224 */ /* 0x080fe400078e02ff */
[-C--:B------:R-:W-:Y:S02]  /*6c40*/  @!P5 IMAD R89, R89, R155.reuse, RZ ;  /* 0x0000009b5959d224 */ /* 0x080fe400078e02ff */
[-C--:B------:R-:W-:Y:S01]  /*6c50*/  @!P1 IMAD R13, R90, R155.reuse, RZ ;  /* 0x0000009b5a0d9224 */ /* 0x080fe200078e02ff */
[----:B------:R0:W-:Y:S01]  /*6c60*/  @!P3 STG.E.U8 desc[UR36][R160.64], R5 ;  /* 0x00000005a000b986 */ /* 0x0001e2000c101124 */
[----:B------:R-:W-:Y:S01]  /*6c70*/  ISETP.LT.OR P3, PT, R3, 0x9, !P2 ;  /* 0x000000090300780c */ /* 0x000fe20005761670 */
[----:B------:R-:W-:Y:S02]  /*6c80*/  @!P4 IMAD R91, R91, R155, RZ ;  /* 0x0000009b5b5bc224 */ /* 0x000fe400078e02ff */
[----:B------:R-:W-:Y:S01]  /*6c90*/  @!P5 STG.E.U8 desc[UR36][R160.64+0x1], R89 ;  /* 0x00000159a000d986 */ /* 0x000fe2000c101124 */
[----:B------:R-:W-:-:S03]  /*6ca0*/  ISETP.LT.OR P5, PT, R3, 0xa, !P2 ;  /* 0x0000000a0300780c */ /* 0x000fc600057a1670 */
[----:B------:R1:W-:Y:S01]  /*6cb0*/  @!P1 STG.E.U8 desc[UR36][R8.64], R13 ;  /* 0x0000000d08009986 */ /* 0x0003e2000c101124 */
[----:B------:R-:W-:-:S03]  /*6cc0*/  ISETP.LT.OR P1, PT, R3, 0x9, !P0 ;  /* 0x000000090300780c */ /* 0x000fc60004721670 */
[----:B------:R-:W-:Y:S01]  /*6cd0*/  @!P4 STG.E.U8 desc[UR36][R8.64+0x1], R91 ;  /* 0x0000015b0800c986 */ /* 0x000fe2000c101124 */
[----:B------:R-:W-:Y:S01]  /*6ce0*/  ISETP.LT.OR P4, PT, R3, 0xa, !P0 ;  /* 0x0000000a0300780c */ /* 0x000fe20004781670 */
[----:B------:R-:W-:-:S04]  /*6cf0*/  @!P3 IMAD R15, R92, R155, RZ ;  /* 0x0000009b5c0fb224 */ /* 0x000fc800078e02ff */
[-C--:B------:R-:W-:Y:S01]  /*6d00*/  @!P5 IMAD R93, R93, R155.reuse, RZ ;  /* 0x0000009b5d5dd224 */ /* 0x080fe200078e02ff */
[----:B------:R3:W-:Y:S01]  /*6d10*/  @!P3 STG.E.U8 desc[UR36][R160.64+0x8], R15 ;  /* 0x0000080fa000b986 */ /* 0x0007e2000c101124 */
[C---:B------:R-:W-:Y:S02]  /*6d20*/  ISETP.LT.OR P3, PT, R3.reuse, 0x11, !P2 ;  /* 0x000000110300780c */ /* 0x040fe40005761670 */
[-C--:B0-----:R-:W-:Y:S01]  /*6d30*/  @!P1 IMAD R5, R94, R155.reuse, RZ ;  /* 0x0000009b5e059224 */ /* 0x081fe200078e02ff */
[----:B------:R-:W-:Y:S01]  /*6d40*/  @!P5 STG.E.U8 desc[UR36][R160.64+0x9], R93 ;  /* 0x0000095da000d986 */ /* 0x000fe2000c101124 */
[----:B------:R-:W-:Y:S02]  /*6d50*/  ISETP.LT.OR P5, PT, R3, 0x12, !P2 ;  /* 0x000000120300780c */ /* 0x000fe400057a1670 */
[----:B------:R-:W-:Y:S01]  /*6d60*/  @!P4 IMAD R95, R95, R155, RZ ;  /* 0x0000009b5f5fc224 */ /* 0x000fe200078e02ff */
[----:B------:R0:W-:Y:S01]  /*6d70*/  @!P1 STG.E.U8 desc[UR36][R8.64+0x8], R5 ;  /* 0x0000080508009986 */ /* 0x0001e2000c101124 */
[----:B------:R-:W-:-:S03]  /*6d80*/  ISETP.LT.OR P1, PT, R3, 0x11, !P0 ;  /* 0x000000110300780c */ /* 0x000fc60004721670 */
[----:B------:R-:W-:Y:S01]  /*6d90*/  @!P4 STG.E.U8 desc[UR36][R8.64+0x9], R95 ;  /* 0x0000095f0800c986 */ /* 0x000fe2000c101124 */
[----:B------:R-:W-:Y:S01]  /*6da0*/  ISETP.LT.OR P4, PT, R3, 0x12, !P0 ;  /* 0x000000120300780c */ /* 0x000fe20004781670 */
[----:B-1----:R-:W-:-:S04]  /*6db0*/  @!P3 IMAD R13, R96, R155, RZ ;  /* 0x0000009b600db224 */ /* 0x002fc800078e02ff */
[-C--:B------:R-:W-:Y:S01]  /*6dc0*/  @!P5 IMAD R97, R97, R155.reuse, RZ ;  /* 0x0000009b6161d224 */ /* 0x080fe200078e02ff */
[----:B------:R1:W-:Y:S01]  /*6dd0*/  @!P3 STG.E.U8 desc[UR36][R160.64+0x10], R13 ;  /* 0x0000100da000b986 */ /* 0x0003e2000c101124 */
[C---:B------:R-:W-:Y:S02]  /*6de0*/  ISETP.LT.OR P3, PT, R3.reuse, 0x19, !P2 ;  /* 0x000000190300780c */ /* 0x040fe40005761670 */
[-C--:B---3--:R-:W-:Y:S01]  /*6df0*/  @!P1 IMAD R15, R98, R155.reuse, RZ ;  /* 0x0000009b620f9224 */ /* 0x088fe200078e02ff */
[----:B------:R-:W-:Y:S01]  /*6e00*/  @!P5 STG.E.U8 desc[UR36][R160.64+0x11], R97 ;  /* 0x00001161a000d986 */ /* 0x000fe2000c101124 */
[----:B------:R-:W-:Y:S02]  /*6e10*/  ISETP.LT.OR P5, PT, R3, 0x1a, !P2 ;  /* 0x0000001a0300780c */ /* 0x000fe400057a1670 */
[----:B------:R-:W-:Y:S01]  /*6e20*/  @!P4 IMAD R99, R99, R155, RZ ;  /* 0x0000009b6363c224 */ /* 0x000fe200078e02ff */
[----:B------:R3:W-:Y:S01]  /*6e30*/  @!P1 STG.E.U8 desc[UR36][R8.64+0x10], R15 ;  /* 0x0000100f08009986 */ /* 0x0007e2000c101124 */
[----:B------:R-:W-:-:S03]  /*6e40*/  ISETP.LT.OR P1, PT, R3, 0x19, !P0 ;  /* 0x000000190300780c */ /* 0x000fc60004721670 */
[----:B------:R-:W-:Y:S01]  /*6e50*/  @!P4 STG.E.U8 desc[UR36][R8.64+0x11], R99 ;  /* 0x000011630800c986 */ /* 0x000fe2000c101124 */
[----:B------:R-:W-:Y:S01]  /*6e60*/  ISETP.LT.OR P4, PT, R3, 0x1a, !P0 ;  /* 0x0000001a0300780c */ /* 0x000fe20004781670 */
[----:B0-----:R-:W-:-:S04]  /*6e70*/  @!P3 IMAD R5, R100, R155, RZ ;  /* 0x0000009b6405b224 */ /* 0x001fc800078e02ff */
[-C--:B------:R-:W-:Y:S01]  /*6e80*/  @!P5 IMAD R101, R101, R155.reuse, RZ ;  /* 0x0000009b6565d224 */ /* 0x080fe200078e02ff */
[----:B------:R0:W-:Y:S01]  /*6e90*/  @!P3 STG.E.U8 desc[UR36][R160.64+0x18], R5 ;  /* 0x00001805a000b986 */ /* 0x0001e2000c101124 */
[C---:B------:R-:W-:Y:S02]  /*6ea0*/  ISETP.LT.OR P3, PT, R3.reuse, 0x21, !P2 ;  /* 0x000000210300780c */ /* 0x040fe40005761670 */
[-C--:B-1----:R-:W-:Y:S01]  /*6eb0*/  @!P1 IMAD R13, R102, R155.reuse, RZ ;  /* 0x0000009b660d9224 */ /* 0x082fe200078e02ff */
[----:B------:R-:W-:Y:S01]  /*6ec0*/  @!P5 STG.E.U8 desc[UR36][R160.64+0x19], R101 ;  /* 0x00001965a000d986 */ /* 0x000fe2000c101124 */
[----:B------:R-:W-:Y:S02]  /*6ed0*/  ISETP.LT.OR P5, PT, R3, 0x22, !P2 ;  /* 0x000000220300780c */ /* 0x000fe400057a1670 */
[----:B------:R-:W-:Y:S01]  /*6ee0*/  @!P4 IMAD R103, R103, R155, RZ ;  /* 0x0000009b6767c224 */ /* 0x000fe200078e02ff */
[----:B------:R1:W-:Y:S01]  /*6ef0*/  @!P1 STG.E.U8 desc[UR36][R8.64+0x18], R13 ;  /* 0x0000180d08009986 */ /* 0x0003e2000c101124 */
[----:B------:R-:W-:-:S03]  /*6f00*/  ISETP.LT.OR P1, PT, R3, 0x21, !P0 ;  /* 0x000000210300780c */ /* 0x000fc60004721670 */
[----:B------:R-:W-:Y:S01]  /*6f10*/  @!P4 STG.E.U8 desc[UR36][R8.64+0x19], R103 ;  /* 0x000019670800c986 */ /* 0x000fe2000c101124 */
[----:B------:R-:W-:Y:S01]  /*6f20*/  ISETP.LT.OR P4, PT, R3, 0x22, !P0 ;  /* 0x000000220300780c */ /* 0x000fe20004781670 */
[----:B---3--:R-:W-:-:S04]  /*6f30*/  @!P3 IMAD R15, R104, R155, RZ ;  /* 0x0000009b680fb224 */ /* 0x008fc800078e02ff */
        /* <DEDUP_REMOVED lines=128> */
[----:B------:R-:W-:-:S02]  /*7740*/  ISETP.GE.AND P1, PT, R0, 0x81, PT ;  /* 0x000000810000780c */ /* 0x000fc40003f26270 */
[C---:B------:R-:W-:Y:S01]  /*7750*/  ISETP.LT.OR P5, PT, R3.reuse, 0x79, !P0 ;  /* 0x000000790300780c */ /* 0x040fe200047a1670 */
[----:B------:R-:W-:Y:S01]  /*7760*/  @!P4 STG.E.U8 desc[UR36][R8.64+0x71], R147 ;  /* 0x000071930800c986 */ /* 0x000fe2000c101124 */
[C---:B------:R-:W-:Y:S01]  /*7770*/  ISETP.LT.OR P0, PT, R3.reuse, 0x7a, !P0 ;  /* 0x0000007a0300780c */ /* 0x040fe20004701670 */
[----:B0-----:R-:W-:Y:S01]  /*7780*/  @!P3 IMAD R5, R148, R155, RZ ;  /* 0x0000009b9405b224 */ /* 0x001fe200078e02ff */
[----:B------:R-:W-:-:S03]  /*7790*/  ISETP.LT.OR P4, PT, R3, 0x1, !P1 ;  /* 0x000000010300780c */ /* 0x000fc60004f81670 */
[----:B------:R-:W-:Y:S01]  /*77a0*/  @!P2 IMAD R149, R149, R155, RZ ;  /* 0x0000009b9595a224 */ /* 0x000fe200078e02ff */
[----:B------:R0:W-:Y:S01]  /*77b0*/  @!P3 STG.E.U8 desc[UR36][R160.64+0x78], R5 ;  /* 0x00007805a000b986 */ /* 0x0001e2000c101124 */
[----:B------:R-:W-:-:S03]  /*77c0*/  ISETP.LT.OR P3, PT, R3, 0x2, !P1 ;  /* 0x000000020300780c */ /* 0x000fc60004f61670 */
[----:B------:R-:W-:Y:S01]  /*77d0*/  @!P2 STG.E.U8 desc[UR36][R160.64+0x79], R149 ;  /* 0x00007995a000a986 */ /* 0x000fe2000c101124 */
[-C--:B-1----:R-:W-:Y:S01]  /*77e0*/  @!P5 IMAD R13, R150, R155.reuse, RZ ;  /* 0x0000009b960dd224 */ /* 0x082fe200078e02ff */
[----:B------:R-:W-:Y:S01]  /*77f0*/  ISETP.GE.AND P2, PT, R0, 0x89, PT ;  /* 0x000000890000780c */ /* 0x000fe20003f46270 */
[-C--:B------:R-:W-:Y:S02]  /*7800*/  @!P0 IMAD R151, R151, R155.reuse, RZ ;  /* 0x0000009b97978224 */ /* 0x080fe400078e02ff */
[----:B---3--:R-:W-:Y:S01]  /*7810*/  @!P4 IMAD R15, R24, R155, RZ ;  /* 0x0000009b180fc224 */ /* 0x008fe200078e02ff */
[----:B------:R1:W-:Y:S01]  /*7820*/  @!P5 STG.E.U8 desc[UR36][R8.64+0x78], R13 ;  /* 0x0000780d0800d986 */ /* 0x0003e2000c101124 */
[----:B------:R-:W-:-:S03]  /*7830*/  ISETP.LT.OR P5, PT, R3, 0x1, !P2 ;  /* 0x000000010300780c */ /* 0x000fc600057a1670 */
[----:B------:R-:W-:Y:S01]  /*7840*/  @!P3 IMAD R25, R25, R155, RZ ;  /* 0x0000009b1919b224 */ /* 0x000fe200078e02ff */
[----:B------:R-:W-:Y:S01]  /*7850*/  @!P0 STG.E.U8 desc[UR36][R8.64+0x79], R151 ;  /* 0x0000799708008986 */ /* 0x000fe2000c101124 */
[----:B------:R-:W-:-:S03]  /*7860*/  ISETP.LT.OR P0, PT, R3, 0x2, !P2 ;  /* 0x000000020300780c */ /* 0x000fc60005701670 */
[----:B------:R-:W-:Y:S01]  /*7870*/  @!P4 STG.E.U8 desc[UR36][R6.64], R15 ;  /* 0x0000000f0600c986 */ /* 0x000fe2000c101124 */
        /* <DEDUP_REMOVED lines=19> */
[-C--:B------:R-:W-:Y:S01]  /*79b0*/  @!P4 IMAD R9, R32, R155.reuse, RZ ;  /* 0x0000009b2009c224 */ /* 0x080fe200078e02ff */
        /* <DEDUP_REMOVED lines=127> */
[----:B-1----:R-:W-:-:S04]  /*81b0*/  @!P5 IMAD R13, R74, R155, RZ ;  /* 0x0000009b4a0dd224 */ /* 0x002fc800078e02ff */
        /* <DEDUP_REMOVED lines=12> */
[----:B------:R-:W-:-:S04]  /*8280*/  @!P0 IMAD R9, R78, R155, RZ ;  /* 0x0000009b4e098224 */ /* 0x000fc800078e02ff */
[-C--:B------:R-:W-:Y:S01]  /*8290*/  @!P4 IMAD R79, R79, R155.reuse, RZ ;  /* 0x0000009b4f4fc224 */ /* 0x080fe200078e02ff */
[----:B------:R1:W-:Y:S01]  /*82a0*/  @!P0 STG.E.U8 desc[UR36][R10.64+0x68], R9 ;  /* 0x000068090a008986 */ /* 0x0003e2000c101124 */
[----:B------:R-:W-:Y:S02]  /*82b0*/  ISETP.LT.OR P0, PT, R3, 0x71, !P2 ;  /* 0x000000710300780c */ /* 0x000fe40005701670 */
[----:B------:R-:W-:Y:S01]  /*82c0*/  @!P3 IMAD R81, R81, R155, RZ ;  /* 0x0000009b5151b224 */ /* 0x000fe200078e02ff */
[----:B------:R3:W-:Y:S01]  /*82d0*/  @!P4 STG.E.U8 desc[UR36][R10.64+0x69], R79 ;  /* 0x0000694f0a00c986 */ /* 0x0007e2000c101124 */
[----:B------:R-:W-:-:S03]  /*82e0*/  ISETP.LT.OR P4, PT, R3, 0x72, !P2 ;  /* 0x000000720300780c */ /* 0x000fc60005781670 */
[----:B------:R3:W-:Y:S01]  /*82f0*/  @!P3 STG.E.U8 desc[UR36][R6.64+0x71], R81 ;  /* 0x000071510600b986 */ /* 0x0007e2000c101124 */
[C---:B------:R-:W-:Y:S02]  /*8300*/  ISETP.LT.OR P3, PT, R3.reuse, 0x79, !P1 ;  /* 0x000000790300780c */ /* 0x040fe40004f61670 */
[C---:B------:R-:W-:Y:S01]  /*8310*/  ISETP.LT.OR P1, PT, R3.reuse, 0x7a, !P1 ;  /* 0x0000007a0300780c */ /* 0x040fe20004f21670 */
[----:B------:R3:W-:Y:S01]  /*8320*/  @!P5 STG.E.U8 desc[UR36][R6.64+0x70], R13 ;  /* 0x0000700d0600d986 */ /* 0x0007e2000c101124 */
[C---:B------:R-:W-:Y:S02]  /*8330*/  ISETP.LT.OR P5, PT, R3.reuse, 0x79, !P2 ;  /* 0x000000790300780c */ /* 0x040fe400057a1670 */
[----:B------:R-:W-:Y:S01]  /*8340*/  ISETP.LT.OR P2, PT, R3, 0x7a, !P2 ;  /* 0x0000007a0300780c */ /* 0x000fe20005741670 */
[-C--:B------:R-:W-:Y:S02]  /*8350*/  @!P0 IMAD R3, R82, R155.reuse, RZ ;  /* 0x0000009b52038224 */ /* 0x080fe400078e02ff */
[----:B------:R-:W-:-:S03]  /*8360*/  @!P4 IMAD R83, R83, R155, RZ ;  /* 0x0000009b5353c224 */ /* 0x000fc600078e02ff */
[----:B------:R3:W-:Y:S01]  /*8370*/  @!P0 STG.E.U8 desc[UR36][R10.64+0x70], R3 ;  /* 0x000070030a008986 */ /* 0x0007e2000c101124 */
[-C--:B0-----:R-:W-:Y:S02]  /*8380*/  @!P3 IMAD R5, R84, R155.reuse, RZ ;  /* 0x0000009b5405b224 */ /* 0x081fe400078e02ff */
[-C--:B------:R-:W-:Y:S01]  /*8390*/  @!P1 IMAD R85, R85, R155.reuse, RZ ;  /* 0x0000009b55559224 */ /* 0x080fe200078e02ff */
[----:B------:R3:W-:Y:S01]  /*83a0*/  @!P4 STG.E.U8 desc[UR36][R10.64+0x71], R83 ;  /* 0x000071530a00c986 */ /* 0x0007e2000c101124 */
[-C--:B-1----:R-:W-:Y:S02]  /*83b0*/  @!P5 IMAD R9, R86, R155.reuse, RZ ;  /* 0x0000009b5609d224 */ /* 0x082fe400078e02ff */
[----:B------:R-:W-:Y:S01]  /*83c0*/  @!P2 IMAD R87, R87, R155, RZ ;  /* 0x0000009b5757a224 */ /* 0x000fe200078e02ff */
[----:B------:R3:W-:Y:S04]  /*83d0*/  @!P3 STG.E.U8 desc[UR36][R6.64+0x78], R5 ;  /* 0x000078050600b986 */ /* 0x0007e8000c101124 */
[----:B------:R3:W-:Y:S04]  /*83e0*/  @!P1 STG.E.U8 desc[UR36][R6.64+0x79], R85 ;  /* 0x0000795506009986 */ /* 0x0007e8000c101124 */
[----:B------:R3:W-:Y:S04]  /*83f0*/  @!P5 STG.E.U8 desc[UR36][R10.64+0x78], R9 ;  /* 0x000078090a00d986 */ /* 0x0007e8000c101124 */
[----:B------:R3:W-:Y:S02]  /*8400*/  @!P2 STG.E.U8 desc[UR36][R10.64+0x79], R87 ;  /* 0x000079570a00a986 */ /* 0x0007e4000c101124 */
.L_x_293:
[----:B------:R-:W-:Y:S05]  /*8410*/  BSYNC B0 ;  /* 0x0000000000007941 */ /* 0x000fea0003800000 */
.L_x_35:
[----:B------:R-:W-:Y:S01]  /*8420*/  ULDC UR4, c[0x0][0xc] ;  /* 0x0000030000047ab9 */ /* 0x000fe20000000800 */
[----:B------:R-:W-:Y:S01]  /*8430*/  ULDC UR5, c[0x0][0x10] ;  /* 0x0000040000057ab9 */ /* 0x000fe20000000800 */
[----:B---3--:R-:W3:Y:S01]  /*8440*/  LDC R3, c[0x0][0x14] ;  /* 0x00000500ff037b82 */ /* 0x008ee20000000800 */
[----:B------:R-:W-:Y:S01]  /*8450*/  UIMAD.WIDE.U32 UR4, UR4, UR5, URZ ;  /* 0x00000005040472a5 */ /* 0x000fe2000f8e003f */
[----:B------:R-:W-:Y:S01]  /*8460*/  PRMT R0, RZ, 0x7610, R0 ;  /* 0x00007610ff007816 */ /* 0x000fe20000000000 */
[----:B------:R-:W-:Y:S02]  /*8470*/  IMAD.MOV.U32 R153, RZ, RZ, -0x1 ;  /* 0xffffffffff997424 */ /* 0x000fe400078e00ff */
[----:B------:R-:W-:Y:S02]  /*8480*/  IMAD.MOV.U32 R22, RZ, RZ, -0x1 ;  /* 0xffffffffff167424 */ /* 0x000fe400078e00ff */
[----:B---3--:R-:W-:-:S04]  /*8490*/  IMAD.WIDE.U32 R16, R3, UR4, R16 ;  /* 0x0000000403107c25 */ /* 0x008fc8000f8e0010 */
[----:B------:R-:W-:Y:S01]  /*84a0*/  IMAD R3, R3, UR5, RZ ;  /* 0x0000000503037c24 */ /* 0x000fe2000f8e02ff */
[----:B------:R-:W-:Y:S02]  /*84b0*/  ULDC.64 UR4, c[0x0][0x650] ;  /* 0x0001940000047ab9 */ /* 0x000fe40000000a00 */
[----:B------:R-:W-:Y:S01]  /*84c0*/  ISETP.GE.U32.AND P0, PT, R16, UR4, PT ;  /* 0x0000000410007c0c */ /* 0x000fe2000bf06070 */
[----:B------:R-:W-:-:S05]  /*84d0*/  IMAD.IADD R17, R17, 0x1, R3 ;  /* 0x0000000111117824 */ /* 0x000fca00078e0203 */
[----:B------:R-:W-:-:S13]  /*84e0*/  ISETP.GE.U32.AND.EX P0, PT, R17, UR5, PT, P0 ;  /* 0x0000000511007c0c */ /* 0x000fda000bf06100 */
[----:B------:R-:W-:Y:S05]  /*84f0*/  @P0 BRA `(.L_x_294) ;  /* 0x0000000400640947 */ /* 0x000fea0003800000 */
[----:B------:R-:W3:Y:S01]  /*8500*/  S2R R12, SR_CTAID.X ;  /* 0x00000000000c7919 */ /* 0x000ee20000002500 */
[----:B0-----:R-:W0:Y:S01]  /*8510*/  LDC.64 R10, c[0x0][0x628] ;  /* 0x00018a00ff0a7b82 */ /* 0x001e220000000a00 */
[----:B------:R-:W-:Y:S01]  /*8520*/  ULDC UR4, c[0x0][0x150] ;  /* 0x0000540000047ab9 */ /* 0x000fe20000000800 */
[----:B------:R-:W-:Y:S01]  /*8530*/  IMAD.MOV.U32 R8, RZ, RZ, R16 ;  /* 0x000000ffff087224 */ /* 0x000fe200078e0010 */
[----:B------:R-:W0:Y:S01]  /*8540*/  S2R R24, SR_CTAID.Y ;  /* 0x0000000000187919 */ /* 0x000e220000002600 */
[----:B------:R-:W-:-:S04]  /*8550*/  IMAD.MOV.U32 R9, RZ, RZ, R17 ;  /* 0x000000ffff097224 */ /* 0x000fc800078e0011 */
[----:B------:R-:W1:Y:S08]  /*8560*/  LDC R21, c[0x0][0x144] ;  /* 0x00005100ff157b82 */ /* 0x000e700000000800 */
[----:B------:R-:W1:Y:S08]  /*8570*/  LDC R0, c[0x0][0x630] ;  /* 0x00018c00ff007b82 */ /* 0x000e700000000800 */
[----:B------:R-:W1:Y:S01]  /*8580*/  LDC.64 R14, c[0x0][0x620] ;  /* 0x00018800ff0e7b82 */ /* 0x000e620000000a00 */
[----:B0-----:R-:W-:-:S04]  /*8590*/  ISETP.NE.U32.AND P0, PT, R10, RZ, PT ;  /* 0x000000ff0a00720c */ /* 0x001fc80003f05070 */
[----:B------:R-:W-:Y:S02]  /*85a0*/  ISETP.NE.AND.EX P0, PT, R11, RZ, PT, P0 ;  /* 0x000000ff0b00720c */ /* 0x000fe40003f05300 */
[----:B---3--:R-:W-:-:S05]  /*85b0*/  I2FP.F32.U32 R3, R12 ;  /* 0x0000000c00037245 */ /* 0x008fca0000201000 */
[----:B------:R-:W-:-:S04]  /*85c0*/  FMUL R3, R3, UR4 ;  /* 0x0000000403037c20 */ /* 0x000fc80008400000 */
[----:B------:R0:W3:Y:S02]  /*85d0*/  F2I.U32.TRUNC.NTZ R20, R3 ;  /* 0x0000000300147305 */ /* 0x0000e4000020f000 */
[----:B------:R-:W-:Y:S05]  /*85e0*/  @!P0 BRA `(.L_x_295) ;  /* 0x0000000000288947 */ /* 0x000fea0003800000 */
[----:B0-----:R-:W0:Y:S02]  /*85f0*/  LDC R3, c[0x0][0x634] ;  /* 0x00018d00ff037b82 */ /* 0x001e240000000800 */
        /* <DEDUP_REMOVED lines=9> */
.L_x_295:
[----:B------:R-:W2:Y:S01]  /*8690*/  LDC.64 R28, c[0x0][0x640] ;  /* 0x00019000ff1c7b82 */ /* 0x000ea20000000a00 */
[-CC-:B-1----:R-:W-:Y:S01]  /*86a0*/  SHF.R.U64 R22, R8, R0.reuse, R9.reuse ;  /* 0x0000000008167219 */ /* 0x182fe20000001209 */
[----:B---3--:R-:W-:Y:S01]  /*86b0*/  IMAD.MOV R20, RZ, RZ, -R20 ;  /* 0x000000ffff147224 */ /* 0x008fe200078e0a14 */
[----:B------:R-:W-:Y:S01]  /*86c0*/  SHF.R.U32.HI R0, RZ, R0, R9 ;  /* 0x00000000ff007219 */ /* 0x000fe20000011609 */
[----:B------:R-:W-:Y:S01]  /*86d0*/  ULDC UR4, c[0x0][0x154] ;  /* 0x0000550000047ab9 */ /* 0x000fe20000000800 */
[----:B0-----:R-:W-:Y:S01]  /*86e0*/  IADD3 R3, P0, RZ, -R22, RZ ;  /* 0x80000016ff037210 */ /* 0x001fe20007f1e0ff */
[----:B------:R-:W-:Y:S02]  /*86f0*/  IMAD R21, R21, R20, R12 ;  /* 0x0000001415157224 */ /* 0x000fe400078e020c */
[----:B------:R-:W0:Y:S01]  /*8700*/  LDC R6, c[0x0][0x618] ;  /* 0x00018600ff067b82 */ /* 0x000e220000000800 */
[----:B------:R-:W-:Y:S02]  /*8710*/  IMAD.MOV.U32 R7, RZ, RZ, 0x1 ;  /* 0x00000001ff077424 */ /* 0x000fe400078e00ff */
[----:B------:R-:W-:-:S04]  /*8720*/  IMAD.X R5, RZ, RZ, ~R0, P0 ;  /* 0x000000ffff057224 */ /* 0x000fc800000e0e00 */
[-C--:B------:R-:W-:Y:S01]  /*8730*/  IMAD R0, R5, R14.reuse, RZ ;  /* 0x0000000e05007224 */ /* 0x080fe200078e02ff */
[----:B------:R-:W1:Y:S01]  /*8740*/  LDC R8, c[0x0][0x608] ;  /* 0x00018200ff087b82 */ /* 0x000e620000000800 */
[----:B------:R-:W-:-:S04]  /*8750*/  IMAD.WIDE.U32 R4, R3, R14, R16 ;  /* 0x0000000e03047225 */ /* 0x000fc800078e0010 */
[----:B------:R-:W-:Y:S01]  /*8760*/  IMAD R3, R3, R15, R0 ;  /* 0x0000000f03037224 */ /* 0x000fe200078e0200 */
[----:B------:R-:W-:Y:S02]  /*8770*/  I2FP.F32.U32 R0, R24 ;  /* 0x0000001800007245 */ /* 0x000fe40000201000 */
[----:B------:R-:W3:Y:S01]  /*8780*/  LDC R26, c[0x0][0x658] ;  /* 0x00019600ff1a7b82 */ /* 0x000ee20000000800 */
[----:B------:R-:W-:Y:S01]  /*8790*/  IMAD.IADD R3, R5, 0x1, R3 ;  /* 0x0000000105037824 */ /* 0x000fe200078e0203 */
[----:B--2---:R-:W-:Y:S01]  /*87a0*/  ISETP.NE.U32.AND P0, PT, R28, RZ, PT ;  /* 0x000000ff1c00720c */ /* 0x004fe20003f05070 */
[----:B------:R-:W-:Y:S01]  /*87b0*/  FMUL R0, R0, UR4 ;  /* 0x0000000400007c20 */ /* 0x000fe20008400000 */
[----:B------:R-:W-:Y:S02]  /*87c0*/  IMAD.MOV.U32 R5, RZ, RZ, -0x1 ;  /* 0xffffffffff057424 */ /* 0x000fe400078e00ff */
[----:B------:R-:W-:Y:S01]  /*87d0*/  ISETP.NE.AND.EX P0, PT, R29, RZ, PT, P0 ;  /* 0x000000ff1d00720c */ /* 0x000fe20003f05300 */
[----:B------:R2:W2:Y:S01]  /*87e0*/  F2I.U32.TRUNC.NTZ R13, R0 ;  /* 0x00000000000d7305 */ /* 0x0004a2000020f000 */
[----:B------:R-:W2:Y:S01]  /*87f0*/  LDC R15, c[0x0][0x148] ;  /* 0x00005200ff0f7b82 */ /* 0x000ea20000000800 */
[----:B0-----:R-:W-:-:S02]  /*8800*/  SHF.R.U64 R12, R4, R6, R3 ;  /* 0x00000006040c7219 */ /* 0x001fc40000001203 */
[----:B------:R-:W-:-:S05]  /*8810*/  SHF.R.U32.HI R3, RZ, R6, R3 ;  /* 0x00000006ff037219 */ /* 0x000fca0000011603 */
[----:B------:R-:W0:Y:S01]  /*8820*/  LDC R20, c[0x0][0x600] ;  /* 0x00018000ff147b82 */ /* 0x000e220000000800 */
[-CC-:B-1----:R-:W-:Y:S02]  /*8830*/  SHF.R.U64 R10, R12, R8.reuse, R3.reuse ;  /* 0x000000080c0a7219 */ /* 0x182fe40000001203 */
[----:B------:R-:W-:-:S05]  /*8840*/  SHF.R.U32.HI R3, RZ, R8, R3 ;  /* 0x00000008ff037219 */ /* 0x000fca0000011603 */
[----:B------:R-:W1:Y:S01]  /*8850*/  LDC R27, c[0x0][0x648] ;  /* 0x00019200ff1b7b82 */ /* 0x000e620000000800 */
[-C--:B---3--:R-:W-:Y:S02]  /*8860*/  SHF.L.U32 R4, R5, R26.reuse, RZ ;  /* 0x0000001a05047219 */ /* 0x088fe400000006ff */
[--C-:B------:R-:W-:Y:S02]  /*8870*/  SHF.R.U64 R14, R10, R26, R3.reuse ;  /* 0x0000001a0a0e7219 */ /* 0x100fe40000001203 */
[----:B------:R-:W-:Y:S02]  /*8880*/  LOP3.LUT R25, RZ, R4, RZ, 0x33, !PT ;  /* 0x00000004ff197212 */ /* 0x000fe400078e33ff */
[-C--:B------:R-:W-:Y:S01]  /*8890*/  SHF.R.U32.HI R5, RZ, R26.reuse, R3 ;  /* 0x0000001aff057219 */ /* 0x080fe20000011603 */
[----:B------:R-:W3:Y:S01]  /*88a0*/  LDC R30, c[0x0][0x638] ;  /* 0x00018e00ff1e7b82 */ /* 0x000ee20000000800 */
[----:B------:R-:W-:Y:S01]  /*88b0*/  SHF.L.U32 R154, R7, R26, RZ ;  /* 0x0000001a079a7219 */ /* 0x000fe200000006ff */
[----:B------:R-:W-:-:S06]  /*88c0*/  IMAD.MOV.U32 R4, RZ, RZ, R14 ;  /* 0x000000ffff047224 */ /* 0x000fcc00078e000e */
[----:B------:R-:W0:Y:S01]  /*88d0*/  LDC R31, c[0x0][0x610] ;  /* 0x00018400ff1f7b82 */ /* 0x000e220000000800 */
        /* <DEDUP_REMOVED lines=11> */
.L_x_296:
[----:B------:R-:W-:Y:S01]  /*8990*/  ISETP.NE.AND P0, PT, R2, 0x1, PT ;  /* 0x000000010200780c */ /* 0x000fe20003f05270 */
[----:B0-----:R-:W-:Y:S01]  /*89a0*/  VIADD R7, R20, 0xffffffff ;  /* 0xffffffff14077836 */ /* 0x001fe20000000000 */
[----:B-12---:R-:W-:Y:S01]  /*89b0*/  SHF.R.U64 R0, R4, R27, R5 ;  /* 0x0000001b04007219 */ /* 0x006fe20000001205 */
[----:B------:R-:W-:Y:S01]  /*89c0*/  IMAD.MOV R13, RZ, RZ, -R13 ;  /* 0x000000ffff0d7224 */ /* 0x000fe200078e0a0d */
[----:B------:R-:W-:Y:S01]  /*89d0*/  LOP3.LUT R5, R10, R25, RZ, 0xc0, !PT ;  /* 0x000000190a057212 */ /* 0x000fe200078ec0ff */
[----:B------:R-:W-:Y:S02]  /*89e0*/  IMAD.MOV.U32 R4, RZ, RZ, 0x1 ;  /* 0x00000001ff047424 */ /* 0x000fe400078e00ff */
[----:B------:R-:W-:Y:S02]  /*89f0*/  IMAD.MOV R3, RZ, RZ, -R0 ;  /* 0x000000ffff037224 */ /* 0x000fe400078e0a00 */
[----:B------:R-:W-:Y:S01]  /*8a00*/  IMAD R154, R154, R0, R5 ;  /* 0x000000009a9a7224 */ /* 0x000fe200078e0205 */
[----:B------:R-:W-:Y:S01]  /*8a10*/  LOP3.LUT R5, R12, R7, RZ, 0xc0, !PT ;  /* 0x000000070c057212 */ /* 0x000fe200078ec0ff */
[----:B---3--:R-:W-:-:S02]  /*8a20*/  IMAD R0, R3, R30, R14 ;  /* 0x0000001e03007224 */ /* 0x008fc400078e020e */
[----:B------:R-:W-:Y:S02]  /*8a30*/  @P0 IMAD R21, R15, R13, R24 ;  /* 0x0000000d0f150224 */ /* 0x000fe400078e0218 */
[----:B------:R-:W-:Y:S01]  /*8a40*/  IMAD R3, R0, R20, R5 ;  /* 0x0000001400037224 */ /* 0x000fe200078e0205 */
[----:B------:R-:W-:Y:S01]  /*8a50*/  PRMT R0, R4, 0x7610, R0 ;  /* 0x0000761004007816 */ /* 0x000fe20000000000 */
[----:B------:R-:W-:-:S05]  /*8a60*/  IMAD R154, R154, R31, R21 ;  /* 0x0000001f9a9a7224 */ /* 0x000fca00078e0215 */
[----:B------:R-:W-:Y:S02]  /*8a70*/  SEL R153, R3, R154, !P0 ;  /* 0x0000009a03997207 */ /* 0x000fe40004000000 */
[----:B------:R-:W-:-:S07]  /*8a80*/  SEL R154, R154, R3, !P0 ;  /* 0x000000039a9a7207 */ /* 0x000fce0004000000 */
.L_x_294:
[----:B------:R-:W-:-:S13]  /*8a90*/  LOP3.LUT P0, RZ, R0, 0xff, RZ, 0xc0, !PT ;  /* 0x000000ff00ff7812 */ /* 0x000fda000780c0ff */
[----:B------:R-:W-:Y:S05]  /*8aa0*/  @P0 BRA `(.L_x_297) ;  /* 0xffffff8800540947 */ /* 0x000fea000383ffff */
[----:B------:R-:W-:Y:S05]  /*8ab0*/  EXIT ;  /* 0x000000000000794d */ /* 0x000fea0003800000 */
.L_x_8:
        /* <DEDUP_REMOVED lines=26> */
.L_x_299:
[----:B------:R-:W0:Y:S01]  /*8c60*/  LDC.64 R28, c[0x0][0x640] ;  /* 0x00019000ff1c7b82 */ /* 0x000e220000000a00 */
[-CC-:B------:R-:W-:Y:S01]  /*8c70*/  SHF.R.U64 R22, R12, R6.reuse, R13.reuse ;  /* 0x000000060c167219 */ /* 0x180fe2000000120d */
[----:B------:R-:W-:Y:S01]  /*8c80*/  IMAD.MOV.U32 R30, RZ, RZ, 0x1 ;  /* 0x00000001ff1e7424 */ /* 0x000fe200078e00ff */
[----:B------:R-:W-:Y:S02]  /*8c90*/  SHF.R.U32.HI R6, RZ, R6, R13 ;  /* 0x00000006ff067219 */ /* 0x000fe4000001160d */
        /* <DEDUP_REMOVED lines=8> */
[----:B------:R-:W-:Y:S01]  /*8d20*/  IMAD.IADD R9, R9, 0x1, R11 ;  /* 0x0000000109097824 */ /* 0x000fe200078e020b */
[----:B0-----:R-:W-:-:S04]  /*8d30*/  ISETP.NE.U32.AND P0, PT, R28, RZ, PT ;  /* 0x000000ff1c00720c */ /* 0x001fc80003f05070 */
[----:B------:R-:W-:Y:S02]  /*8d40*/  ISETP.NE.AND.EX P0, PT, R29, RZ, PT, P0 ;  /* 0x000000ff1d00720c */ /* 0x000fe40003f05300 */
[----:B------:R-:W0:Y:S01]  /*8d50*/  LDC R20, c[0x0][0x600] ;  /* 0x00018000ff147b82 */ /* 0x000e220000000800 */
[-CC-:B-1----:R-:W-:Y:S01]  /*8d60*/  SHF.R.U64 R14, R8, R10.reuse, R9.reuse ;  /* 0x0000000a080e7219 */ /* 0x182fe20000001209 */
[----:B------:R-:W-:Y:S01]  /*8d70*/  IMAD.MOV.U32 R8, RZ, RZ, -0x1 ;  /* 0xffffffffff087424 */ /* 0x000fe200078e00ff */
[----:B------:R-:W-:-:S05]  /*8d80*/  SHF.R.U32.HI R9, RZ, R10, R9 ;  /* 0x0000000aff097219 */ /* 0x000fca0000011609 */
[----:B------:R-:W1:Y:S01]  /*8d90*/  LDC R24, c[0x0][0x648] ;  /* 0x00019200ff187b82 */ /* 0x000e620000000800 */
[-CC-:B--2---:R-:W-:Y:S02]  /*8da0*/  SHF.R.U64 R23, R14, R12.reuse, R9.reuse ;  /* 0x0000000c0e177219 */ /* 0x184fe40000001209 */
[----:B------:R-:W-:-:S05]  /*8db0*/  SHF.R.U32.HI R6, RZ, R12, R9 ;  /* 0x0000000cff067219 */ /* 0x000fca0000011609 */
[----:B------:R-:W2:Y:S01]  /*8dc0*/  LDC R26, c[0x0][0x638] ;  /* 0x00018e00ff1a7b82 */ /* 0x000ea20000000800 */
[-C--:B---3--:R-:W-:Y:S02]  /*8dd0*/  SHF.L.U32 R8, R8, R27.reuse, RZ ;  /* 0x0000001b08087219 */ /* 0x088fe400000006ff */
[-CC-:B------:R-:W-:Y:S02]  /*8de0*/  SHF.R.U64 R25, R23, R27.reuse, R6.reuse ;  /* 0x0000001b17197219 */ /* 0x180fe40000001206 */
[----:B------:R-:W-:Y:S02]  /*8df0*/  LOP3.LUT R32, RZ, R8, RZ, 0x33, !PT ;  /* 0x00000008ff207212 */ /* 0x000fe400078e33ff */
[----:B------:R-:W-:Y:S01]  /*8e00*/  SHF.R.U32.HI R9, RZ, R27, R6 ;  /* 0x0000001bff097219 */ /* 0x000fe20000011606 */
[----:B------:R-:W3:Y:S01]  /*8e10*/  LDC R31, c[0x0][0x610] ;  /* 0x00018400ff1f7b82 */ /* 0x000ee20000000800 */
[----:B------:R-:W-:Y:S01]  /*8e20*/  IMAD.MOV.U32 R8, RZ, RZ, R25 ;  /* 0x000000ffff087224 */ /* 0x000fe200078e0019 */
[----:B------:R-:W-:Y:S06]  /*8e30*/  @!P0 BRA `(.L_x_300) ;  /* 0x0000000000288947 */ /* 0x000fec0003800000 */
        /* <DEDUP_REMOVED lines=10> */
.L_x_300:
[----:B------:R-:W-:Y:S01]  /*8ee0*/  ISETP.NE.AND P0, PT, R2, 0x1, PT ;  /* 0x000000010200780c */ /* 0x000fe20003f05270 */
[----:B------:R-:W-:Y:S01]  /*8ef0*/  IMAD.MOV.U32 R13, RZ, RZ, R22 ;  /* 0x000000ffff0d7224 */ /* 0x000fe200078e0016 */
[----:B-1----:R-:W-:Y:S01]  /*8f00*/  SHF.R.U64 R6, R8, R24, R9 ;  /* 0x0000001808067219 */ /* 0x002fe20000001209 */
[----:B0-----:R-:W-:Y:S01]  /*8f10*/  VIADD R9, R20, 0xffffffff ;  /* 0xffffffff14097836 */ /* 0x001fe20000000000 */
[----:B------:R-:W-:Y:S02]  /*8f20*/  SHF.L.U32 R30, R30, R27, RZ ;  /* 0x0000001b1e1e7219 */ /* 0x000fe400000006ff */
[----:B------:R-:W-:Y:S01]  /*8f30*/  LOP3.LUT R5, R23, R32, RZ, 0xc0, !PT ;  /* 0x0000002017057212 */ /* 0x000fe200078ec0ff */
[----:B------:R-:W-:-:S04]  /*8f40*/  IMAD.MOV R8, RZ, RZ, -R6 ;  /* 0x000000ffff087224 */ /* 0x000fc800078e0a06 */
[----:B------:R-:W-:Y:S01]  /*8f50*/  IMAD R6, R30, R6, R5 ;  /* 0x000000061e067224 */ /* 0x000fe200078e0205 */
[----:B------:R-:W-:Y:S01]  /*8f60*/  LOP3.LUT R5, R14, R9, RZ, 0xc0, !PT ;  /* 0x000000090e057212 */ /* 0x000fe200078ec0ff */
[----:B------:R-:W-:Y:S02]  /*8f70*/  @P0 IMAD R3, R7, R21, R4 ;  /* 0x0000001507030224 */ /* 0x000fe400078e0204 */
[----:B--2---:R-:W-:Y:S02]  /*8f80*/  IMAD R4, R8, R26, R25 ;  /* 0x0000001a08047224 */ /* 0x004fe400078e0219 */
[----:B---3--:R-:W-:Y:S02]  /*8f90*/  IMAD R3, R6, R31, R3 ;  /* 0x0000001f06037224 */ /* 0x008fe400078e0203 */
[----:B------:R-:W-:Y:S02]  /*8fa0*/  IMAD R4, R4, R20, R5 ;  /* 0x0000001404047224 */ /* 0x000fe400078e0205 */
[----:B------:R-:W-:-:S03]  /*8fb0*/  IMAD.MOV.U32 R6, RZ, RZ, 0x1 ;  /* 0x00000001ff067424 */ /* 0x000fc600078e00ff */
[----:B------:R-:W-:Y:S02]  /*8fc0*/  SEL R20, R4, R3, !P0 ;  /* 0x0000000304147207 */ /* 0x000fe40004000000 */
[----:B------:R-:W-:-:S07]  /*8fd0*/  SEL R11, R3, R4, !P0 ;  /* 0x00000004030b7207 */ /* 0x000fce0004000000 */
.L_x_298:
[----:B------:R-:W-:-:S08]  /*8fe0*/  NOP ;  /* 0x0000000000007918 */ /* 0x000fd00000000000 */
[----:B------:R-:W0:-:S00]  /*8ff0*/  USETMAXREG.DEALLOC.CTAPOOL 0x28 ;  /* 0x00000028000079c8 */ /* 0x000e0000080e0500 */
[----:B0-----:R-:W-:-:S13]  /*9000*/  ISETP.NE.AND P0, PT, R0, RZ, PT ;  /* 0x000000ff0000720c */ /* 0x001fda0003f05270 */
[----:B------:R-:W-:Y:S05]  /*9010*/  @P0 EXIT ;  /* 0x000000000000094d */ /* 0x000fea0003800000 */
[----:B------:R-:W-:Y:S01]  /*9020*/  LOP3.LUT P0, RZ, R6, 0xff, RZ, 0xc0, !PT ;  /* 0x000000ff06ff7812 */ /* 0x000fe2000780c0ff */
[----:B------:R-:W-:Y:S02]  /*9030*/  IMAD.MOV.U32 R0, RZ, RZ, 0x1 ;  /* 0x00000001ff007424 */ /* 0x000fe400078e00ff */
[----:B------:R-:W-:-:S10]  /*9040*/  IMAD.MOV.U32 R12, RZ, RZ, RZ ;  /* 0x000000ffff0c7224 */ /* 0x000fd400078e00ff */
[----:B------:R-:W-:Y:S05]  /*9050*/  @!P0 BRA `(.L_x_301) ;  /* 0x0000000c008c8947 */ /* 0x000fea0003800000 */
[----:B------:R-:W0:Y:S01]  /*9060*/  LDC R0, c[0x0][0x28c] ;  /* 0x0000a300ff007b82 */ /* 0x000e220000000800 */
[----:B------:R-:W-:Y:S01]  /*9070*/  ULDC UR5, c[0x0][0x658] ;  /* 0x0001960000057ab9 */ /* 0x000fe20000000800 */
[----:B------:R-:W-:Y:S01]  /*9080*/  UMOV UR11, 0xffffffff ;  /* 0xffffffff000b7882 */ /* 0x000fe20000000000 */
[----:B------:R-:W-:Y:S01]  /*9090*/  UMOV UR17, 0x1 ;  /* 0x0000000100117882 */ /* 0x000fe20000000000 */
[----:B------:R-:W-:Y:S01]  /*90a0*/  USHF.L.U32 UR11, UR11, UR5, URZ ;  /* 0x000000050b0b7299 */ /* 0x000fe2000800063f */
[----:B------:R-:W-:Y:S01]  /*90b0*/  BSSY B0, `(.L_x_301) ;  /* 0x00000dd000007945 */ /* 0x000fe20003800000 */
[----:B------:R-:W-:Y:S01]  /*90c0*/  ULDC UR9, c[0x0][0xc] ;  /* 0x0000030000097ab9 */ /* 0x000fe20000000800 */
[----:B------:R-:W-:Y:S01]  /*90d0*/  ULDC UR16, c[0x0][0x10] ;  /* 0x0000040000107ab9 */ /* 0x000fe20000000800 */
[----:B------:R-:W1:Y:S01]  /*90e0*/  S2UR UR8, SR_CgaCtaId ;  /* 0x00000000000879c3 */ /* 0x000e620000008800 */
[----:B------:R-:W-:Y:S01]  /*90f0*/  IMAD.MOV.U32 R10, RZ, RZ, 0x1 ;  /* 0x00000001ff0a7424 */ /* 0x000fe200078e00ff */
[----:B------:R-:W-:Y:S01]  /*9100*/  LOP3.LUT R9, R19, 0x2, RZ, 0xfc, !PT ;  /* 0x0000000213097812 */ /* 0x000fe200078efcff */
[----:B------:R-:W-:Y:S01]  /*9110*/  IMAD.MOV.U32 R12, RZ, RZ, RZ ;  /* 0x000000ffff0c7224 */ /* 0x000fe200078e00ff */
[----:B------:R-:W-:Y:S01]  /*9120*/  ULDC UR4, c[0x0][0x600] ;  /* 0x0001800000047ab9 */ /* 0x000fe20000000800 */
[----:B------:R-:W-:Y:S01]  /*9130*/  UMOV UR20, 0x11 ;  /* 0x0000001100147882 */ /* 0x000fe20000000000 */
[----:B------:R-:W-:-:S02]  /*9140*/  UIADD3 UR4, UR4, -0x1, URZ ;  /* 0xffffffff04047890 */ /* 0x000fc4000fffe03f */
[----:B------:R-:W-:Y:S01]  /*9150*/  USHF.L.U32 UR5, UR17, UR5, URZ ;  /* 0x0000000511057299 */ /* 0x000fe2000800063f */
[----:B------:R-:W-:Y:S01]  /*9160*/  ULDC.64 UR30, c[0x0][0x198] ;  /* 0x00006600001e7ab9 */ /* 0x000fe20000000a00 */
[----:B0-----:R-:W-:-:S05]  /*9170*/  VIADD R0, R0, 0x1f ;  /* 0x0000001f00007836 */ /* 0x001fca0000000000 */
[----:B------:R-:W-:Y:S01]  /*9180*/  SHF.R.S32.HI R3, RZ, 0x1f, R0 ;  /* 0x0000001fff037819 */ /* 0x000fe20000011400 */
[----:B-1----:R-:W-:-:S03]  /*9190*/  USHF.R.U32.HI UR27, URZ, 0x2, UR8 ;  /* 0x000000023f1b7899 */ /* 0x002fc60008011608 */
[----:B------:R-:W-:Y:S01]  /*91a0*/  LEA.HI R3, R3, R0, RZ, 0x5 ;  /* 0x0000000003037211 */ /* 0x000fe200078f28ff */
[----:B------:R-:W-:Y:S01]  /*91b0*/  ULOP3.LUT UR10, UR8, 0x3, URZ, 0xc0, !UPT ;  /* 0x00000003080a7892 */ /* 0x000fe2000f8ec03f */
[----:B------:R-:W-:Y:S01]  /*91c0*/  IMAD.MOV.U32 R0, RZ, RZ, 0x1 ;  /* 0x00000001ff007424 */ /* 0x000fe200078e00ff */
[----:B------:R-:W-:Y:S01]  /*91d0*/  USHF.L.U32 UR6, UR8, 0x5, URZ ;  /* 0x0000000508067899 */ /* 0x000fe2000800063f */
[----:B------:R-:W-:Y:S01]  /*91e0*/  SHF.R.S32.HI R3, RZ, 0x5, R3 ;  /* 0x00000005ff037819 */ /* 0x000fe20000011403 */
[----:B------:R-:W-:Y:S02]  /*91f0*/  USHF.L.U32 UR7, UR8, 0xa, URZ ;  /* 0x0000000a08077899 */ /* 0x000fe4000800063f */
[----:B------:R-:W-:Y:S02]  /*9200*/  ULOP3.LUT UR8, UR8, 0xfffffffc, URZ, 0xc0, !UPT ;  /* 0xfffffffc08087892 */ /* 0x000fe4000f8ec03f */
[----:B------:R-:W-:Y:S01]  /*9210*/  ULOP3.LUT UR13, UR7, 0xc00, URZ, 0xc0, !UPT ;  /* 0x00000c00070d7892 */ /* 0x000fe2000f8ec03f */
[----:B------:R-:W-:Y:S01]  /*9220*/  VIADD R8, R3, 0x1 ;  /* 0x0000000103087836 */ /* 0x000fe20000000000 */
[----:B------:R-:W-:-:S02]  /*9230*/  ULOP3.LUT UR12, UR8, 0x1, URZ, 0xfc, !UPT ;  /* 0x00000001080c7892 */ /* 0x000fc4000f8efc3f */
[----:B------:R-:W-:Y:S02]  /*9240*/  ULOP3.LUT UR14, UR8, 0x2, URZ, 0xfc, !UPT ;  /* 0x00000002080e7892 */ /* 0x000fe4000f8efc3f */
[----:B------:R-:W-:Y:S02]  /*9250*/  UISETP.GT.U32.AND UP0, UPT, UR10, 0xffff, UPT ;  /* 0x0000ffff0a00788c */ /* 0x000fe4000bf04070 */
[----:B------:R-:W-:Y:S02]  /*9260*/  ULOP3.LUT UR7, URZ, UR11, URZ, 0x33, !UPT ;  /* 0x0000000b3f077292 */ /* 0x000fe4000f8e333f */
[----:B------:R-:W-:Y:S02]  /*9270*/  USHF.L.U32 UR11, UR17, UR8, URZ ;  /* 0x00000008110b7299 */ /* 0x000fe4000800063f */
[----:B------:R-:W-:Y:S02]  /*9280*/  ULOP3.LUT UR15, UR8, 0x3, URZ, 0xfc, !UPT ;  /* 0x00000003080f7892 */ /* 0x000fe4000f8efc3f */
[----:B------:R-:W-:-:S02]  /*9290*/  UIMAD.WIDE.U32 UR8, UR9, UR16, URZ ;  /* 0x00000010090872a5 */ /* 0x000fc4000f8e003f */
[----:B------:R-:W-:Y:S02]  /*92a0*/  USHF.L.U32 UR12, UR17, UR12, URZ ;  /* 0x0000000c110c7299 */ /* 0x000fe4000800063f */
[----:B------:R-:W-:Y:S02]  /*92b0*/  USHF.L.U32 UR14, UR17, UR14, URZ ;  /* 0x0000000e110e7299 */ /* 0x000fe4000800063f */
[----:B------:R-:W-:Y:S01]  /*92c0*/  USEL UR10, UR10, 0xffff, !UP0 ;  /* 0x0000ffff0a0a7887 */ /* 0x000fe2000c000000 */
[----:B------:R-:W-:Y:S01]  /*92d0*/  ULDC UR16, c[0x0][0x14] ;  /* 0x0000050000107ab9 */ /* 0x000fe20000000800 */
[----:B------:R-:W-:Y:S02]  /*92e0*/  USHF.L.U32 UR15, UR17, UR15, URZ ;  /* 0x0000000f110f7299 */ /* 0x000fe4000800063f */
[----:B------:R-:W-:Y:S02]  /*92f0*/  UIMAD.WIDE.U32 UR24, UR8, UR16, URZ ;  /* 0x00000010081872a5 */ /* 0x000fe4000f8e003f */
[----:B------:R-:W-:-:S02]  /*9300*/  UIMAD UR8, UR9, UR16, URZ ;  /* 0x00000010090872a4 */ /* 0x000fc4000f8e023f */
[----:B------:R-:W-:Y:S02]  /*9310*/  ULOP3.LUT UR11, UR14, UR11, UR12, 0xfe, !UPT ;  /* 0x0000000b0e0b7292 */ /* 0x000fe4000f8efe0c */
[----:B------:R-:W-:Y:S02]  /*9320*/  ULOP3.LUT UR10, UR10, 0xffff, URZ, 0xc0, !UPT ;  /* 0x0000ffff0a0a7892 */ /* 0x000fe4000f8ec03f */
[----:B------:R-:W-:Y:S02]  /*9330*/  ULEA UR28, UR27, 0x200, 0xc ;  /* 0x000002001b1c7891 */ /* 0x000fe4000f8e603f */
[----:B------:R-:W-:Y:S02]  /*9340*/  ULOP3.LUT UR6, UR6, 0x60, URZ, 0xc0, !UPT ;  /* 0x0000006006067892 */ /* 0x000fe4000f8ec03f */
[----:B------:R-:W-:Y:S02]  /*9350*/  ULOP3.LUT UR13, UR13, 0x24200, URZ, 0xfc, !UPT ;  /* 0x000242000d0d7892 */ /* 0x000fe4000f8efc3f */
[----:B------:R-:W-:-:S02]  /*9360*/  UIADD3 UR14, UR25, UR8, URZ ;  /* 0x00000008190e7290 */ /* 0x000fc4000fffe03f */
[----:B------:R-:W-:Y:S02]  /*9370*/  ULOP3.LUT UR15, UR11, UR15, URZ, 0xfc, !UPT ;  /* 0x0000000f0b0f7292 */ /* 0x000fe4000f8efc3f */
[----:B------:R-:W-:-:S12]  /*9380*/  USHF.L.U32 UR20, UR20, UR10, URZ ;  /* 0x0000000a14147299 */ /* 0x000fd8000800063f */
.L_x_312:
[----:B------:R-:W-:-:S03]  /*9390*/  UMOV UR8, 0xffffffff ;  /* 0xffffffff00087882 */ /* 0x000fc60000000000 */
[----:B------:R-:W-:Y:S05]  /*93a0*/  BRA.DIV UR8, `(.L_x_302) ;  /* 0x0000001608987947 */ /* 0x000fea000b800000 */
[----:B------:R-:W-:-:S13]  /*93b0*/  ELECT P6, URZ, PT ;  /* 0x00000000003f782f */ /* 0x000fda00038c0000 */
.L_x_337:
[----:B------:R-:W0:Y:S01]  /*93c0*/  LDC R4, c[0x0][0x28c] ;  /* 0x0000a300ff047b82 */ /* 0x000e220000000800 */
[----:B------:R-:W-:Y:S01]  /*93d0*/  BSSY B1, `(.L_x_303) ;  /* 0x0000039000017945 */ /* 0x000fe20003800000 */
[----:B0-----:R-:W-:-:S13]  /*93e0*/  ISETP.LT.OR P6, PT, R4, 0x1, !P6 ;  /* 0x000000010400780c */ /* 0x001fda00077c1670 */
[----:B------:R-:W-:Y:S05]  /*93f0*/  @P6 BRA `(.L_x_304) ;  /* 0x0000000000d86947 */ /* 0x000fea0003800000 */
[----:B------:R-:W-:Y:S01]  /*9400*/  LEA R11, R11, UR27, 0x1 ;  /* 0x0000001b0b0b7c11 */ /* 0x000fe2000f8e08ff */
[----:B------:R-:W-:Y:S01]  /*9410*/  IMAD.MOV.U32 R22, RZ, RZ, RZ ;  /* 0x000000ffff167224 */ /* 0x000fe200078e00ff */
[----:B------:R-:W-:Y:S01]  /*9420*/  LEA R20, R20, UR6, 0x7 ;  /* 0x0000000614147c11 */ /* 0x000fe2000f8e38ff */
[----:B------:R-:W-:Y:S02]  /*9430*/  IMAD.MOV.U32 R4, RZ, RZ, R8 ;  /* 0x000000ffff047224 */ /* 0x000fe400078e0008 */
[----:B------:R-:W-:Y:S02]  /*9440*/  IMAD.MOV.U32 R5, RZ, RZ, R0 ;  /* 0x000000ffff057224 */ /* 0x000fe400078e0000 */
[----:B------:R-:W-:Y:S02]  /*9450*/  IMAD.MOV.U32 R6, RZ, RZ, R12 ;  /* 0x000000ffff067224 */ /* 0x000fe400078e000c */
[----:B------:R-:W-:-:S07]  /*9460*/  IMAD.SHL.U32 R15, R11, 0x80, RZ ;  /* 0x000000800b0f7824 */ /* 0x000fce00078e00ff */
.L_x_307:
[----:B------:R-:W0:Y:S01]  /*9470*/  S2R R14, SR_CgaCtaId ;  /* 0x00000000000e7919 */ /* 0x000e220000008800 */
[----:B------:R-:W-:Y:S02]  /*9480*/  MOV R7, 0x400 ;  /* 0x0000040000077802 */ /* 0x000fe40000000f00 */
[----:B------:R-:W-:-:S13]  /*9490*/  LOP3.LUT P1, RZ, R18, 0x7f, RZ, 0xc0, !PT ;  /* 0x0000007f12ff7812 */ /* 0x000fda000782c0ff */
[----:B------:R-:W1:Y:S01]  /*94a0*/  @!P1 LDC R11, c[0x0][0x500] ;  /* 0x00014000ff0b9b82 */ /* 0x000e620000000800 */
[----:B0-----:R-:W-:Y:S02]  /*94b0*/  LEA R21, R14, R7, 0x18 ;  /* 0x000000070e157211 */ /* 0x001fe400078ec0ff */
[----:B------:R-:W-:-:S03]  /*94c0*/  SHF.L.U32 R7, R5, 0x1f, RZ ;  /* 0x0000001f05077819 */ /* 0x000fc600000006ff */
[----:B------:R-:W-:-:S04]  /*94d0*/  IMAD R14, R6, 0x8, R21 ;  /* 0x00000008060e7824 */ /* 0x000fc800078e0215 */
[----:B------:R-:W0:Y:S02]  /*94e0*/  SYNCS.PHASECHK.TRANS64.TRYWAIT P0, [R14+URZ+0x90], R7 ;  /* 0x000090070e0075a7 */ /* 0x000e24000800017f */
[----:B01----:R-:W-:Y:S05]  /*94f0*/  @!P0 BRA `(.L_x_305) ;  /* 0x0000001400648947 */ /* 0x003fea0003800000 */
.L_x_338:
[----:B0-----:R-:W-:Y:S01]  /*9500*/  PRMT R7, R9, 0x9910, RZ ;  /* 0x0000991009077816 */ /* 0x001fe200000000ff */
[----:B------:R0:W-:Y:S03]  /*9510*/  @!P1 SYNCS.ARRIVE.TRANS64 RZ, [R14+URZ], R11 ;  /* 0x0000000b0eff99a7 */ /* 0x0001e6000800003f */
[----:B------:R-:W-:-:S13]  /*9520*/  ISETP.NE.AND P0, PT, R7, 0x2, PT ;  /* 0x000000020700780c */ /* 0x000fda0003f05270 */
[----:B0-----:R-:W-:Y:S05]  /*9530*/  @P0 BRA `(.L_x_306) ;  /* 0x0000000000040947 */ /* 0x001fea0003800000 */
[----:B------:R-:W-:Y:S01]  /*9540*/  BPT.TRAP 0x1 ;  /* 0x000000040000795c */ /* 0x000fe20000300000 */
.L_x_306:
[----:B------:R-:W-:Y:S01]  /*9550*/  R2UR UR11, R6 ;  /* 0x00000000060b72ca */ /* 0x000fe200000e0000 */
[----:B------:R-:W-:Y:S01]  /*9560*/  VIADD R4, R4, 0xffffffff ;  /* 0xffffffff04047836 */ /* 0x000fe20000000000 */
[----:B------:R-:W-:Y:S01]  /*9570*/  R2UR UR22, R21 ;  /* 0x00000000151672ca */ /* 0x000fe200000e0000 */
[----:B------:R-:W-:Y:S01]  /*9580*/  UIADD3 UR16, UP0, UR30, 0xf0, URZ ;  /* 0x000000f01e107890 */ /* 0x000fe2000ff1e03f */
[----:B------:R-:W-:Y:S01]  /*9590*/  R2UR UR23, R15 ;  /* 0x000000000f1772ca */ /* 0x000fe200000e0000 */
[----:B------:R-:W-:Y:S01]  /*95a0*/  UIADD3 UR32, UP1, UR30, 0x1f0, URZ ;  /* 0x000001f01e207890 */ /* 0x000fe2000ff3e03f */
[----:B------:R-:W-:Y:S01]  /*95b0*/  R2UR UR9, R14 ;  /* 0x000000000e0972ca */ /* 0x000fe200000e0000 */
[----:B------:R-:W-:Y:S01]  /*95c0*/  UIADD3.X UR17, URZ, UR31, URZ, UP0, !UPT ;  /* 0x0000001f3f117290 */ /* 0x000fe200087fe43f */
[----:B------:R-:W-:Y:S01]  /*95d0*/  R2UR UR10, R22 ;  /* 0x00000000160a72ca */ /* 0x000fe200000e0000 */
[----:B------:R-:W-:Y:S01]  /*95e0*/  UPRMT UR21, URZ, 0x5410, UR20 ;  /* 0x000054103f157896 */ /* 0x000fe20008000014 */
[----:B------:R-:W-:Y:S01]  /*95f0*/  R2UR UR12, R13 ;  /* 0x000000000d0c72ca */ /* 0x000fe200000e0000 */
[----:B------:R-:W-:Y:S01]  /*9600*/  VIADD R6, R6, 0x1 ;  /* 0x0000000106067836 */ /* 0x000fe20000000000 */
[----:B------:R-:W-:Y:S01]  /*9610*/  R2UR UR26, R20 ;  /* 0x00000000141a72ca */ /* 0x000fe200000e0000 */
[----:B------:R-:W-:Y:S01]  /*9620*/  ULEA UR8, UR11, UR28, 0xd ;  /* 0x0000001c0b087291 */ /* 0x000fe2000f8e683f */
[----:B------:R-:W-:Y:S01]  /*9630*/  ISETP.GT.AND P1, PT, R4, 0x1, PT ;  /* 0x000000010400780c */ /* 0x000fe20003f24270 */
[----:B------:R-:W-:Y:S01]  /*9640*/  ULEA UR11, UR11, UR13, 0xc ;  /* 0x0000000d0b0b7291 */ /* 0x000fe2000f8e603f */
[----:B------:R-:W-:Y:S01]  /*9650*/  ISETP.NE.AND P0, PT, R6, 0x12, PT ;  /* 0x000000120600780c */ /* 0x000fe20003f05270 */
[----:B------:R-:W-:Y:S01]  /*9660*/  UIADD3 UR8, UR22, UR8, URZ ;  /* 0x0000000816087290 */ /* 0x000fe2000fffe03f */
[----:B------:R-:W-:Y:S01]  /*9670*/  VIADD R22, R22, 0x20 ;  /* 0x0000002016167836 */ /* 0x000fe20000000000 */
[----:B------:R-:W-:Y:S01]  /*9680*/  UIADD3 UR22, UR22, UR11, URZ ;  /* 0x0000000b16167290 */ /* 0x000fe2000fffe03f */
[----:B------:R-:W-:Y:S01]  /*9690*/  SEL R14, RZ, 0x1, P0 ;  /* 0x00000001ff0e7807 */ /* 0x000fe20000000000 */
[----:B------:R-:W-:Y:S01]  /*96a0*/  UPRMT UR29, URZ, 0x5410, UR15 ;  /* 0x000054103f1d7896 */ /* 0x000fe2000800000f */
[----:B------:R-:W-:Y:S01]  /*96b0*/  SEL R6, R6, RZ, P0 ;  /* 0x000000ff06067207 */ /* 0x000fe20000000000 */
[----:B------:R-:W-:Y:S01]  /*96c0*/  UIADD3.X UR33, URZ, UR31, URZ, UP1, !UPT ;  /* 0x0000001f3f217290 */ /* 0x000fe20008ffe43f */
[----:B------:R-:W-:Y:S01]  /*96d0*/  LOP3.LUT R5, R5, R14, RZ, 0x3c, !PT ;  /* 0x0000000e05057212 */ /* 0x000fe200078e3cff */
[----:B------:R-:W-:Y:S01]  /*96e0*/  UMOV UR18, 0x0 ;  /* 0x0000000000127882 */ /* 0x000fe20000000000 */
[----:B------:R-:W-:Y:S01]  /*96f0*/  UMOV UR19, 0x10000000 ;  /* 0x1000000000137882 */ /* 0x000fe20000000000 */
[----:B------:R-:W-:-:S02]  /*9700*/  UMOV UR11, UR23 ;  /* 0x00000017000b7c82 */ /* 0x000fc40008000000 */
[----:B------:R0:W-:Y:S02]  /*9710*/  UTMALDG.3D.MULTICAST [UR8], [UR16], UR21, desc[UR18] ;  /* 0x00001208100073b4 */ /* 0x0001e40008011815 */
[----:B0-----:R-:W-:Y:S01]  /*9720*/  UMOV UR8, UR22 ;  /* 0x0000001600087c82 */ /* 0x001fe20008000000 */
[----:B------:R-:W-:Y:S02]  /*9730*/  UMOV UR11, UR26 ;  /* 0x0000001a000b7c82 */ /* 0x000fe40008000000 */
[----:B------:R0:W-:Y:S02]  /*9740*/  UTMALDG.3D.MULTICAST [UR8], [UR32], UR29, desc[UR18] ;  /* 0x00001208200073b4 */ /* 0x0001e4000801181d */
[----:B0-----:R-:W-:Y:S05]  /*9750*/  @P1 BRA `(.L_x_307) ;  /* 0xfffffffc00441947 */ /* 0x001fea000383ffff */
.L_x_304:
[----:B------:R-:W-:Y:S05]  /*9760*/  BSYNC B1 ;  /* 0x0000000000017941 */ /* 0x000fea0003800000 */
.L_x_303:
[----:B------:R-:W-:Y:S01]  /*9770*/  LOP3.LUT P1, RZ, R10, 0xff, RZ, 0xc0, !PT ;  /* 0x000000ff0aff7812 */ /* 0x000fe2000782c0ff */
[C---:B------:R-:W-:Y:S01]  /*9780*/  IMAD.IADD R12, R3.reuse, 0x1, R12 ;  /* 0x00000001030c7824 */ /* 0x040fe200078e020c */
[----:B------:R-:W-:Y:S01]  /*9790*/  ULDC.64 UR8, c[0x0][0x650] ;  /* 0x0001940000087ab9 */ /* 0x000fe20000000a00 */
[C---:B------:R-:W-:Y:S01]  /*97a0*/  ISETP.GE.U32.AND P2, PT, R3.reuse, 0x12, PT ;  /* 0x000000120300780c */ /* 0x040fe20003f46070 */
[----:B------:R-:W-:Y:S01]  /*97b0*/  BSSY B1, `(.L_x_308) ;  /* 0x000006a000017945 */ /* 0x000fe20003800000 */
[----:B------:R-:W-:Y:S01]  /*97c0*/  IMAD.MOV.U32 R11, RZ, RZ, -0x1 ;  /* 0xffffffffff0b7424 */ /* 0x000fe200078e00ff */
[----:B------:R-:W-:Y:S01]  /*97d0*/  ISETP.GT.U32.AND P0, PT, R12, 0x11, PT ;  /* 0x000000110c00780c */ /* 0x000fe20003f04070 */
[----:B------:R-:W-:Y:S01]  /*97e0*/  IMAD.MOV.U32 R20, RZ, RZ, -0x1 ;  /* 0xffffffffff147424 */ /* 0x000fe200078e00ff */
[----:B------:R-:W-:Y:S01]  /*97f0*/  PRMT R10, RZ, 0x7610, R10 ;  /* 0x00007610ff0a7816 */ /* 0x000fe2000000000a */
[----:B------:R-:W-:Y:S01]  /*9800*/  IMAD.MOV.U32 R13, RZ, RZ, -0x1 ;  /* 0xffffffffff0d7424 */ /* 0x000fe200078e00ff */
[----:B------:R-:W-:-:S03]  /*9810*/  ISETP.LT.U32.AND P0, PT, R3, 0x12, P0 ;  /* 0x000000120300780c */ /* 0x000fc60000701070 */
[----:B------:R-:W0:Y:S01]  /*9820*/  @P1 S2R R5, SR_CgaCtaId ;  /* 0x0000000000051919 */ /* 0x000e220000008800 */
[----:B------:R-:W-:-:S04]  /*9830*/  @P1 MOV R4, 0x400 ;  /* 0x0000040000041802 */ /* 0x000fc80000000f00 */
[----:B0-----:R-:W-:Y:S01]  /*9840*/  @P1 LEA R6, R5, R4, 0x18 ;  /* 0x0000000405061211 */ /* 0x001fe200078ec0ff */
[----:B------:R-:W-:-:S03]  /*9850*/  IMAD.WIDE.U32 R4, R12, 0x38e38e39, RZ ;  /* 0x38e38e390c047825 */ /* 0x000fc600078e00ff */
[----:B------:R0:W-:Y:S01]  /*9860*/  @P1 SYNCS.ARRIVE.TRANS64.A1T0 RZ, [R6+URZ+0x138], RZ ;  /* 0x000138ff06ff19a7 */ /* 0x0001e2000810003f */
[----:B------:R-:W-:Y:S02]  /*9870*/  IADD3 R16, P1, R16, UR24, RZ ;  /* 0x0000001810107c10 */ /* 0x000fe4000ff3e0ff */
[----:B------:R-:W-:Y:S02]  /*9880*/  SHF.R.U32.HI R7, RZ, 0x2, R5 ;  /* 0x00000002ff077819 */ /* 0x000fe40000011605 */
[----:B------:R-:W-:Y:S02]  /*9890*/  SEL R5, RZ, 0x1, !P0 ;  /* 0x00000001ff057807 */ /* 0x000fe40004000000 */
[----:B------:R-:W-:Y:S01]  /*98a0*/  IADD3.X R17, R17, UR14, RZ, P1, !PT ;  /* 0x0000000e11117c10 */ /* 0x000fe20008ffe4ff */
[----:B------:R-:W-:Y:S01]  /*98b0*/  IMAD R12, R7, -0x12, R12 ;  /* 0xffffffee070c7824 */ /* 0x000fe200078e020c */
[----:B------:R-:W-:Y:S02]  /*98c0*/  ISETP.GE.U32.AND P0, PT, R16, UR8, PT ;  /* 0x0000000810007c0c */ /* 0x000fe4000bf06070 */
[----:B------:R-:W-:-:S02]  /*98d0*/  LOP3.LUT R0, R0, R5, RZ, 0x3c, !PT ;  /* 0x0000000500007212 */ /* 0x000fc400078e3cff */
[----:B------:R-:W-:Y:S02]  /*98e0*/  ISETP.GE.U32.AND.EX P0, PT, R17, UR9, PT, P0 ;  /* 0x0000000911007c0c */ /* 0x000fe4000bf06100 */
[----:B------:R-:W-:Y:S02]  /*98f0*/  @P2 LOP3.LUT R0, R0, 0x1, R7, 0x78, !PT ;  /* 0x0000000100002812 */ /* 0x000fe400078e7807 */
[----:B------:R-:W-:-:S09]  /*9900*/  PRMT R4, RZ, 0x7610, R4 ;  /* 0x00007610ff047816 */ /* 0x000fd20000000004 */
[----:B0-----:R-:W-:Y:S05]  /*9910*/  @P0 BRA `(.L_x_309) ;  /* 0x00000004004c0947 */ /* 0x001fea0003800000 */
[----:B------:R-:W0:Y:S01]  /*9920*/  S2R R14, SR_CTAID.X ;  /* 0x00000000000e7919 */ /* 0x000e220000002500 */
[----:B------:R-:W-:Y:S01]  /*9930*/  ULDC.64 UR8, c[0x0][0x628] ;  /* 0x00018a0000087ab9 */ /* 0x000fe20000000a00 */
[----:B------:R-:W1:Y:S01]  /*9940*/  LDC R15, c[0x0][0x144] ;  /* 0x00005100ff0f7b82 */ /* 0x000e620000000800 */
[----:B------:R-:W-:Y:S01]  /*9950*/  ISETP.NE.U32.AND P0, PT, RZ, UR8, PT ;  /* 0x00000008ff007c0c */ /* 0x000fe2000bf05070 */
[----:B------:R-:W2:Y:S01]  /*9960*/  S2R R11, SR_CTAID.Y ;  /* 0x00000000000b7919 */ /* 0x000ea20000002600 */
[----:B------:R-:W-:Y:S01]  /*9970*/  ULDC UR10, c[0x0][0x150] ;  /* 0x00005400000a7ab9 */ /* 0x000fe20000000800 */
[----:B------:R-:W-:Y:S01]  /*9980*/  ULDC UR11, c[0x0][0x630] ;  /* 0x00018c00000b7ab9 */ /* 0x000fe20000000800 */
[----:B------:R-:W-:Y:S01]  /*9990*/  ISETP.NE.AND.EX P0, PT, RZ, UR9, PT, P0 ;  /* 0x00000009ff007c0c */ /* 0x000fe2000bf05300 */
[----:B------:R-:W-:Y:S01]  /*99a0*/  IMAD.MOV.U32 R4, RZ, RZ, R16 ;  /* 0x000000ffff047224 */ /* 0x000fe200078e0010 */
[----:B0-----:R-:W-:-:S05]  /*99b0*/  I2FP.F32.U32 R5, R14 ;  /* 0x0000000e00057245 */ /* 0x001fca0000201000 */
[----:B------:R-:W-:Y:S01]  /*99c0*/  FMUL R20, R5, UR10 ;  /* 0x0000000a05147c20 */ /* 0x000fe20008400000 */
[----:B------:R-:W-:-:S05]  /*99d0*/  IMAD.MOV.U32 R5, RZ, RZ, R17 ;  /* 0x000000ffff057224 */ /* 0x000fca00078e0011 */
[----:B--2---:R-:W-:Y:S05]  /*99e0*/  @!P0 BRA `(.L_x_310) ;  /* 0x0000000000288947 */ /* 0x004fea0003800000 */
[----:B------:R-:W-:Y:S02]  /*99f0*/  ULDC UR10, c[0x0][0x634] ;  /* 0x00018d00000a7ab9 */ /* 0x000fe40000000800 */
[----:B------:R-:W-:-:S05]  /*9a00*/  IADD3 R5, P0, R16, UR10, RZ ;  /* 0x0000000a10057c10 */ /* 0x000fca000ff1e0ff */
[----:B------:R-:W-:-:S04]  /*9a10*/  IMAD.X R13, RZ, RZ, R17, P0 ;  /* 0x000000ffff0d7224 */ /* 0x000fc800000e0611 */
[----:B------:R-:W-:-:S04]  /*9a20*/  IMAD.WIDE.U32 R6, R13, UR8, RZ ;  /* 0x000000080d067c25 */ /* 0x000fc8000f8e00ff */
[----:B------:R-:W-:-:S04]  /*9a30*/  IMAD.WIDE.U32 R6, P0, R5, UR9, R6 ;  /* 0x0000000905067c25 */ /* 0x000fc8000f800006 */
[----:B------:R-:W-:-:S04]  /*9a40*/  IMAD.WIDE.U32 R4, R5, UR8, RZ ;  /* 0x0000000805047c25 */ /* 0x000fc8000f8e00ff */
[----:B------:R-:W-:Y:S01]  /*9a50*/  IMAD.MOV.U32 R4, RZ, RZ, R7 ;  /* 0x000000ffff047224 */ /* 0x000fe200078e0007 */
[----:B------:R-:W-:Y:S01]  /*9a60*/  IADD3 RZ, P1, R5, R6, RZ ;  /* 0x0000000605ff7210 */ /* 0x000fe20007f3e0ff */
[----:B------:R-:W-:-:S04]  /*9a70*/  IMAD.X R5, RZ, RZ, RZ, P0 ;  /* 0x000000ffff057224 */ /* 0x000fc800000e06ff */
[----:B------:R-:W-:-:S08]  /*9a80*/  IMAD.WIDE.U32.X R4, R13, UR9, R4, P1 ;  /* 0x000000090d047c25 */ /* 0x000fd000088e0404 */
.L_x_310:
[--C-:B------:R-:W-:Y:S01]  /*9a90*/  SHF.R.U64 R13, R4, UR11, R5.reuse ;  /* 0x0000000b040d7c19 */ /* 0x100fe20008001205 */
[----:B------:R-:W0:Y:S01]  /*9aa0*/  F2I.U32.TRUNC.NTZ R20, R20 ;  /* 0x0000001400147305 */ /* 0x000e22000020f000 */
[----:B------:R-:W-:Y:S01]  /*9ab0*/  SHF.R.U32.HI R4, RZ, UR11, R5 ;  /* 0x0000000bff047c19 */ /* 0x000fe20008011605 */
[----:B------:R-:W-:Y:S01]  /*9ac0*/  ULDC.64 UR8, c[0x0][0x620] ;  /* 0x0001880000087ab9 */ /* 0x000fe20000000a00 */
[----:B------:R-:W-:Y:S01]  /*9ad0*/  IADD3 R7, P0, RZ, -R13, RZ ;  /* 0x8000000dff077210 */ /* 0x000fe20007f1e0ff */
[----:B------:R-:W-:Y:S01]  /*9ae0*/  ULDC.64 UR10, c[0x0][0x640] ;  /* 0x00019000000a7ab9 */ /* 0x000fe20000000a00 */
[----:B------:R-:W2:Y:S03]  /*9af0*/  LDC R22, c[0x0][0x148] ;  /* 0x00005200ff167b82 */ /* 0x000ea60000000800 */
[----:B------:R-:W-:Y:S01]  /*9b00*/  IMAD.X R4, RZ, RZ, ~R4, P0 ;  /* 0x000000ffff047224 */ /* 0x000fe200000e0e04 */
[----:B------:R-:W-:-:S03]  /*9b10*/  ISETP.NE.U32.AND P0, PT, RZ, UR10, PT ;  /* 0x0000000aff007c0c */ /* 0x000fc6000bf05070 */
[----:B------:R-:W-:Y:S01]  /*9b20*/  IMAD R6, R4, UR8, RZ ;  /* 0x0000000804067c24 */ /* 0x000fe2000f8e02ff */
[----:B------:R-:W-:Y:S01]  /*9b30*/  ISETP.NE.AND.EX P0, PT, RZ, UR11, PT, P0 ;  /* 0x0000000bff007c0c */ /* 0x000fe2000bf05300 */
[----:B------:R-:W-:Y:S01]  /*9b40*/  IMAD.WIDE.U32 R4, R7, UR8, R16 ;  /* 0x0000000807047c25 */ /* 0x000fe2000f8e0010 */
[----:B------:R-:W-:-:S03]  /*9b50*/  ULDC UR8, c[0x0][0x618] ;  /* 0x0001860000087ab9 */ /* 0x000fc60000000800 */
[----:B------:R-:W-:Y:S01]  /*9b60*/  IMAD R7, R7, UR9, R6 ;  /* 0x0000000907077c24 */ /* 0x000fe2000f8e0206 */
[----:B------:R-:W-:Y:S01]  /*9b70*/  ULDC UR9, c[0x0][0x154] ;  /* 0x0000550000097ab9 */ /* 0x000fe20000000800 */
[----:B0-----:R-:W-:Y:S02]  /*9b80*/  IMAD.MOV R6, RZ, RZ, -R20 ;  /* 0x000000ffff067224 */ /* 0x001fe400078e0a14 */
[----:B------:R-:W-:Y:S02]  /*9b90*/  IMAD.IADD R5, R5, 0x1, R7 ;  /* 0x0000000105057824 */ /* 0x000fe400078e0207 */
[----:B-1----:R-:W-:Y:S01]  /*9ba0*/  IMAD R14, R15, R6, R14 ;  /* 0x000000060f0e7224 */ /* 0x002fe200078e020e */
[----:B------:R-:W-:Y:S02]  /*9bb0*/  I2FP.F32.U32 R6, R11 ;  /* 0x0000000b00067245 */ /* 0x000fe40000201000 */
[--C-:B------:R-:W-:Y:S02]  /*9bc0*/  SHF.R.U64 R15, R4, UR8, R5.reuse ;  /* 0x00000008040f7c19 */ /* 0x100fe40008001205 */
[----:B------:R-:W-:Y:S01]  /*9bd0*/  SHF.R.U32.HI R4, RZ, UR8, R5 ;  /* 0x00000008ff047c19 */ /* 0x000fe20008011605 */
[----:B------:R-:W-:Y:S01]  /*9be0*/  FMUL R6, R6, UR9 ;  /* 0x0000000906067c20 */ /* 0x000fe20008400000 */
[----:B------:R-:W-:-:S02]  /*9bf0*/  ULDC UR8, c[0x0][0x608] ;  /* 0x0001820000087ab9 */ /* 0x000fc40000000800 */
[--C-:B------:R-:W-:Y:S01]  /*9c00*/  SHF.R.U64 R21, R15, UR8, R4.reuse ;  /* 0x000000080f157c19 */ /* 0x100fe20008001204 */
[----:B------:R0:W1:Y:S01]  /*9c10*/  F2I.U32.TRUNC.NTZ R24, R6 ;  /* 0x0000000600187305 */ /* 0x000062000020f000 */
[----:B------:R-:W-:Y:S01]  /*9c20*/  SHF.R.U32.HI R4, RZ, UR8, R4 ;  /* 0x00000008ff047c19 */ /* 0x000fe20008011604 */
[----:B------:R-:W-:-:S03]  /*9c30*/  ULDC UR8, c[0x0][0x658] ;  /* 0x0001960000087ab9 */ /* 0x000fc60000000800 */
[--C-:B------:R-:W-:Y:S02]  /*9c40*/  SHF.R.U64 R20, R21, UR8, R4.reuse ;  /* 0x0000000815147c19 */ /* 0x100fe40008001204 */
[----:B------:R-:W-:-:S03]  /*9c50*/  SHF.R.U32.HI R23, RZ, UR8, R4 ;  /* 0x00000008ff177c19 */ /* 0x000fc60008011604 */
[----:B------:R-:W-:Y:S02]  /*9c60*/  IMAD.MOV.U32 R4, RZ, RZ, R20 ;  /* 0x000000ffff047224 */ /* 0x000fe400078e0014 */
[----:B------:R-:W-:Y:S01]  /*9c70*/  IMAD.MOV.U32 R5, RZ, RZ, R23 ;  /* 0x000000ffff057224 */ /* 0x000fe200078e0017 */
[----:B0-----:R-:W-:Y:S06]  /*9c80*/  @!P0 BRA `(.L_x_311) ;  /* 0x0000000000288947 */ /* 0x001fec0003800000 */
        /* <DEDUP_REMOVED lines=10> */
.L_x_311:
[----:B------:R-:W-:Y:S01]  /*9d30*/  ISETP.NE.AND P0, PT, R2, 0x1, PT ;  /* 0x000000010200780c */ /* 0x000fe20003f05270 */
[----:B------:R-:W-:Y:S01]  /*9d40*/  ULDC UR8, c[0x0][0x648] ;  /* 0x0001920000087ab9 */ /* 0x000fe20000000800 */
[----:B-1----:R-:W-:Y:S01]  /*9d50*/  IMAD.MOV R24, RZ, RZ, -R24 ;  /* 0x000000ffff187224 */ /* 0x002fe200078e0a18 */
[----:B------:R-:W-:Y:S01]  /*9d60*/  SHF.R.U64 R4, R4, UR8, R5 ;  /* 0x0000000804047c19 */ /* 0x000fe20008001205 */
[----:B------:R-:W-:Y:S01]  /*9d70*/  ULDC UR8, c[0x0][0x638] ;  /* 0x00018e0000087ab9 */ /* 0x000fe20000000800 */
[----:B------:R-:W-:Y:S01]  /*9d80*/  LOP3.LUT R21, R21, UR7, RZ, 0xc0, !PT ;  /* 0x0000000715157c12 */ /* 0x000fe2000f8ec0ff */
[----:B------:R-:W-:Y:S02]  /*9d90*/  ULDC UR9, c[0x0][0x610] ;  /* 0x0001840000097ab9 */ /* 0x000fe40000000800 */
[----:B------:R-:W-:Y:S02]  /*9da0*/  IMAD.MOV R5, RZ, RZ, -R4 ;  /* 0x000000ffff057224 */ /* 0x000fe400078e0a04 */
[----:B------:R-:W-:-:S02]  /*9db0*/  IMAD R21, R4, UR5, R21 ;  /* 0x0000000504157c24 */ /* 0x000fc4000f8e0215 */
[----:B------:R-:W-:Y:S01]  /*9dc0*/  IMAD R20, R5, UR8, R20 ;  /* 0x0000000805147c24 */ /* 0x000fe2000f8e0214 */
[----:B------:R-:W-:Y:S01]  /*9dd0*/  ULDC UR8, c[0x0][0x600] ;  /* 0x0001800000087ab9 */ /* 0x000fe20000000800 */
[----:B--2---:R-:W-:Y:S01]  /*9de0*/  @P0 IMAD R14, R22, R24, R11 ;  /* 0x00000018160e0224 */ /* 0x004fe200078e020b */
[----:B------:R-:W-:Y:S01]  /*9df0*/  LOP3.LUT R11, R15, UR4, RZ, 0xc0, !PT ;  /* 0x000000040f0b7c12 */ /* 0x000fe2000f8ec0ff */
[----:B------:R-:W-:Y:S02]  /*9e00*/  IMAD.MOV.U32 R4, RZ, RZ, 0x1 ;  /* 0x00000001ff047424 */ /* 0x000fe400078e00ff */
[----:B------:R-:W-:Y:S02]  /*9e10*/  IMAD R14, R21, UR9, R14 ;  /* 0x00000009150e7c24 */ /* 0x000fe4000f8e020e */
[----:B------:R-:W-:-:S05]  /*9e20*/  IMAD R11, R20, UR8, R11 ;  /* 0x00000008140b7c24 */ /* 0x000fca000f8e020b */
[----:B------:R-:W-:Y:S02]  /*9e30*/  SEL R20, R11, R14, !P0 ;  /* 0x0000000e0b147207 */ /* 0x000fe40004000000 */
[----:B------:R-:W-:-:S07]  /*9e40*/  SEL R11, R14, R11, !P0 ;  /* 0x0000000b0e0b7207 */ /* 0x000fce0004000000 */
.L_x_309:
[----:B------:R-:W-:Y:S05]  /*9e50*/  BSYNC B1 ;  /* 0x0000000000017941 */ /* 0x000fea0003800000 */
.L_x_308:
[----:B------:R-:W-:-:S13]  /*9e60*/  LOP3.LUT P0, RZ, R4, 0xff, RZ, 0xc0, !PT ;  /* 0x000000ff04ff7812 */ /* 0x000fda000780c0ff */
[----:B------:R-:W-:Y:S05]  /*9e70*/  @P0 BRA `(.L_x_312) ;  /* 0xfffffff400440947 */ /* 0x000fea000383ffff */
[----:B------:R-:W-:Y:S05]  /*9e80*/  BSYNC B0 ;  /* 0x0000000000007941 */ /* 0x000fea0003800000 */
.L_x_301:
[----:B------:R-:W-:-:S03]  /*9e90*/  UMOV UR8, 0xffffffff ;  /* 0xffffffff00087882 */ /* 0x000fc60000000000 */
[----:B------:R-:W-:Y:S05]  /*9ea0*/  BRA.DIV UR8, `(.L_x_313) ;  /* 0x0000000e080c7947 */ /* 0x000fea000b800000 */
[----:B------:R-:W-:-:S13]  /*9eb0*/  ELECT P6, URZ, PT ;  /* 0x00000000003f782f */ /* 0x000fda00038c0000 */
.L_x_341:
[----:B------:R-:W-:Y:S04]  /*9ec0*/  BSSY B0, `(.L_x_314) ;  /* 0x00000a9000007945 */ /* 0x000fe80003800000 */
[----:B------:R-:W-:Y:S05]  /*9ed0*/  @!P6 BRA `(.L_x_315) ;  /* 0x00000008009ce947 */ /* 0x000fea0003800000 */
[----:B------:R-:W-:-:S04]  /*9ee0*/  LOP3.LUT R19, R19, 0x2, RZ, 0xfc, !PT ;  /* 0x0000000213137812 */ /* 0x000fc800078efcff */
[----:B------:R-:W-:-:S13]  /*9ef0*/  ISETP.NE.AND P0, PT, R19, 0x3, PT ;  /* 0x000000031300780c */ /* 0x000fda0003f05270 */
[----:B------:R-:W-:Y:S05]  /*9f00*/  @!P0 BRA `(.L_x_316) ;  /* 0x0000000000048947 */ /* 0x000fea0003800000 */
[----:B------:R-:W-:Y:S01]  /*9f10*/  BPT.TRAP 0x1 ;  /* 0x000000040000795c */ /* 0x000fe20000300000 */
.L_x_316:
[----:B------:R-:W0:Y:S01]  /*9f20*/  S2R R3, SR_CgaCtaId ;  /* 0x0000000000037919 */ /* 0x000e220000008800 */
[----:B------:R-:W-:-:S04]  /*9f30*/  MOV R2, 0x400 ;  /* 0x0000040000027802 */ /* 0x000fc80000000f00 */
[----:B0-----:R-:W-:Y:S02]  /*9f40*/  LEA R3, R3, R2, 0x18 ;  /* 0x0000000203037211 */ /* 0x001fe400078ec0ff */
[----:B------:R-:W-:-:S03]  /*9f50*/  SHF.L.U32 R2, R0, 0x1f, RZ ;  /* 0x0000001f00027819 */ /* 0x000fc600000006ff */
[----:B------:R-:W-:-:S04]  /*9f60*/  VIADD R3, R3, 0x90 ;  /* 0x0000009003037836 */ /* 0x000fc80000000000 */
[C---:B------:R-:W-:Y:S02]  /*9f70*/  IMAD R7, R12.reuse, 0x8, R3 ;  /* 0x000000080c077824 */ /* 0x040fe400078e0203 */
[----:B------:R-:W-:Y:S02]  /*9f80*/  VIADD R12, R12, 0x1 ;  /* 0x000000010c0c7836 */ /* 0x000fe40000000000 */
[----:B------:R-:W0:Y:S03]  /*9f90*/  SYNCS.PHASECHK.TRANS64.TRYWAIT P0, [R7+URZ], R2 ;  /* 0x00000002070075a7 */ /* 0x000e26000800017f */
[----:B------:R-:W-:-:S04]  /*9fa0*/  ISETP.NE.AND P1, PT, R12, 0x12, PT ;  /* 0x000000120c00780c */ /* 0x000fc80003f25270 */
[----:B------:R-:W-:Y:S02]  /*9fb0*/  SEL R5, RZ, 0x1, P1 ;  /* 0x00000001ff057807 */ /* 0x000fe40000800000 */
[----:B------:R-:W-:Y:S02]  /*9fc0*/  SEL R12, R12, RZ, P1 ;  /* 0x000000ff0c0c7207 */ /* 0x000fe40000800000 */
[----:B------:R-:W-:-:S03]  /*9fd0*/  LOP3.LUT R5, R0, R5, RZ, 0x3c, !PT ;  /* 0x0000000500057212 */ /* 0x000fc600078e3cff */
[----:B------:R-:W-:Y:S01]  /*9fe0*/  IMAD R9, R12, 0x8, R3 ;  /* 0x000000080c097824 */ /* 0x000fe200078e0203 */
[----:B------:R-:W-:Y:S01]  /*9ff0*/  SHF.L.U32 R4, R5, 0x1f, RZ ;  /* 0x0000001f05047819 */ /* 0x000fe200000006ff */
[----:B0-----:R-:W-:Y:S06]  /*a000*/  @!P0 BRA `(.L_x_317) ;  /* 0x0000000800d48947 */ /* 0x001fec0003800000 */
.L_x_342:
[----:B------:R-:W1:Y:S01]  /*a010*/  SYNCS.PHASECHK.TRANS64.TRYWAIT P0, [R9+URZ], R4 ;  /* 0x00000004090075a7 */ /* 0x000e62000800017f */
[----:B------:R-:W-:-:S05]  /*a020*/  VIADD R0, R12, 0x1 ;  /* 0x000000010c007836 */ /* 0x000fca0000000000 */
[----:B------:R-:W-:-:S04]  /*a030*/  ISETP.NE.AND P1, PT, R0, 0x12, PT ;  /* 0x000000120000780c */ /* 0x000fc80003f25270 */
[----:B0-----:R-:W-:Y:S02]  /*a040*/  SEL R2, RZ, 0x1, P1 ;  /* 0x00000001ff027807 */ /* 0x001fe40000800000 */
[----:B------:R-:W-:Y:S02]  /*a050*/  SEL R0, R0, RZ, P1 ;  /* 0x000000ff00007207 */ /* 0x000fe40000800000 */
[----:B------:R-:W-:-:S03]  /*a060*/  LOP3.LUT R7, R5, R2, RZ, 0x3c, !PT ;  /* 0x0000000205077212 */ /* 0x000fc600078e3cff */
[----:B------:R-:W-:Y:S01]  /*a070*/  IMAD R6, R0, 0x8, R3 ;  /* 0x0000000800067824 */ /* 0x000fe200078e0203 */
[----:B------:R-:W-:Y:S01]  /*a080*/  SHF.L.U32 R5, R7, 0x1f, RZ ;  /* 0x0000001f07057819 */ /* 0x000fe200000006ff */
[----:B-1----:R-:W-:Y:S06]  /*a090*/  @!P0 BRA `(.L_x_318) ;  /* 0x0000000800c48947 */ /* 0x002fec0003800000 */
.L_x_343:
[----:B------:R-:W1:Y:S01]  /*a0a0*/  SYNCS.PHASECHK.TRANS64.TRYWAIT P0, [R6+URZ], R5 ;  /* 0x00000005060075a7 */ /* 0x000e62000800017f */
[----:B------:R-:W-:-:S05]  /*a0b0*/  VIADD R0, R0, 0x1 ;  /* 0x0000000100007836 */ /* 0x000fca0000000000 */
[----:B------:R-:W-:-:S04]  /*a0c0*/  ISETP.NE.AND P1, PT, R0, 0x12, PT ;  /* 0x000000120000780c */ /* 0x000fc80003f25270 */
[----:B------:R-:W-:Y:S02]  /*a0d0*/  SEL R2, RZ, 0x1, P1 ;  /* 0x00000001ff027807 */ /* 0x000fe40000800000 */
[----:B------:R-:W-:Y:S02]  /*a0e0*/  SEL R0, R0, RZ, P1 ;  /* 0x000000ff00007207 */ /* 0x000fe40000800000 */
[----:B------:R-:W-:-:S03]  /*a0f0*/  LOP3.LUT R7, R7, R2, RZ, 0x3c, !PT ;  /* 0x0000000207077212 */ /* 0x000fc600078e3cff */
[----:B0-----:R-:W-:Y:S01]  /*a100*/  IMAD R9, R0, 0x8, R3 ;  /* 0x0000000800097824 */ /* 0x001fe200078e0203 */
[----:B------:R-:W-:Y:S01]  /*a110*/  SHF.L.U32 R4, R7, 0x1f, RZ ;  /* 0x0000001f07047819 */ /* 0x000fe200000006ff */
[----:B-1----:R-:W-:Y:S06]  /*a120*/  @!P0 BRA `(.L_x_319) ;  /* 0x0000000800b48947 */ /* 0x002fec0003800000 */
.L_x_344:
        /* <DEDUP_REMOVED lines=9> */
.L_x_345:
        /* <DEDUP_REMOVED lines=9> */
.L_x_346:
        /* <DEDUP_REMOVED lines=9> */
.L_x_347:
        /* <DEDUP_REMOVED lines=9> */
.L_x_348:
        /* <DEDUP_REMOVED lines=9> */
.L_x_349:
        /* <DEDUP_REMOVED lines=9> */
.L_x_350:
        /* <DEDUP_REMOVED lines=9> */
.L_x_351:
        /* <DEDUP_REMOVED lines=9> */
.L_x_352:
        /* <DEDUP_REMOVED lines=9> */
.L_x_353:
        /* <DEDUP_REMOVED lines=9> */
.L_x_354:
        /* <DEDUP_REMOVED lines=9> */
.L_x_355:
        /* <DEDUP_REMOVED lines=9> */
.L_x_356:
        /* <DEDUP_REMOVED lines=9> */
.L_x_357:
[----:B------:R-:W1:Y:S01]  /*a880*/  SYNCS.PHASECHK.TRANS64.TRYWAIT P0, [R6+URZ], R5 ;  /* 0x00000005060075a7 */ /* 0x000e62000800017f */
[----:B------:R-:W-:-:S05]  /*a890*/  VIADD R0, R0, 0x1 ;  /* 0x0000000100007836 */ /* 0x000fca0000000000 */
[----:B------:R-:W-:-:S04]  /*a8a0*/  ISETP.NE.AND P1, PT, R0, 0x12, PT ;  /* 0x000000120000780c */ /* 0x000fc80003f25270 */
[----:B------:R-:W-:Y:S02]  /*a8b0*/  SEL R2, RZ, 0x1, P1 ;  /* 0x00000001ff027807 */ /* 0x000fe40000800000 */
[----:B------:R-:W-:Y:S02]  /*a8c0*/  SEL R0, R0, RZ, P1 ;  /* 0x000000ff00007207 */ /* 0x000fe40000800000 */
[----:B------:R-:W-:Y:S01]  /*a8d0*/  LOP3.LUT R2, R7, R2, RZ, 0x3c, !PT ;  /* 0x0000000207027212 */ /* 0x000fe200078e3cff */
[----:B-1----:R-:W-:Y:S06]  /*a8e0*/  @!P0 BRA `(.L_x_333) ;  /* 0x0000000400dc8947 */ /* 0x002fec0003800000 */
.L_x_358:
[----:B------:R-:W-:Y:S01]  /*a8f0*/  IMAD R3, R0, 0x8, R3 ;  /* 0x0000000800037824 */ /* 0x000fe200078e0203 */
[----:B------:R-:W-:-:S07]  /*a900*/  SHF.L.U32 R0, R2, 0x1f, RZ ;  /* 0x0000001f02007819 */ /* 0x000fce00000006ff */
.L_x_334:
[----:B--2---:R2:W3:Y:S02]  /*a910*/  SYNCS.PHASECHK.TRANS64.TRYWAIT P0, [R3+URZ], R0 ;  /* 0x00000000030075a7 */ /* 0x0044e4000800017f */
[----:B---3--:R-:W-:Y:S05]  /*a920*/  @!P0 NANOSLEEP.SYNCS 0x989680 ;  /* 0x009896800000895d */ /* 0x008fea0003900000 */
[----:B------:R-:W3:Y:S02]  /*a930*/  @!P0 SYNCS.PHASECHK.TRANS64 P0, [R3+URZ], R0 ;  /* 0x00000000030085a7 */ /* 0x000ee4000800007f */
[----:B---3--:R-:W-:Y:S05]  /*a940*/  @!P0 BRA `(.L_x_334) ;  /* 0xfffffffc00f08947 */ /* 0x008fea000383ffff */
.L_x_315:
[----:B------:R-:W-:Y:S05]  /*a950*/  BSYNC B0 ;  /* 0x0000000000007941 */ /* 0x000fea0003800000 */
.L_x_314:
[----:B------:R-:W-:Y:S05]  /*a960*/  EXIT ;  /* 0x000000000000794d */ /* 0x000fea0003800000 */
.L_x_22:
[----:B----4-:R4:W0:Y:S02]  /*a970*/  SYNCS.PHASECHK.TRANS64.TRYWAIT P1, [R3+URZ], R0 ;  /* 0x00000000030075a7 */ /* 0x010824000802017f */
[----:B0-----:R-:W-:Y:S05]  /*a980*/  @!P1 NANOSLEEP.SYNCS 0x989680 ;  /* 0x009896800000995d */ /* 0x001fea0003900000 */
[----:B------:R-:W0:Y:S02]  /*a990*/  @!P1 SYNCS.PHASECHK.TRANS64 P1, [R3+URZ], R0 ;  /* 0x00000000030095a7 */ /* 0x000e24000802007f */
[----:B0-----:R-:W-:Y:S05]  /*a9a0*/  @!P1 BRA `(.L_x_22) ;  /* 0xfffffffc00f09947 */ /* 0x001fea000383ffff */
[----:B------:R-:W-:Y:S05]  /*a9b0*/  BRA `(.L_x_21) ;  /* 0xffffff6c00607947 */ /* 0x000fea000383ffff */
.L_x_27:
[----:B-1----:R1:W3:Y:S02]  /*a9c0*/  SYNCS.PHASECHK.TRANS64.TRYWAIT P1, [R5+URZ], R4 ;  /* 0x00000004050075a7 */ /* 0x0022e4000802017f */
[----:B---3--:R-:W-:Y:S05]  /*a9d0*/  @!P1 NANOSLEEP.SYNCS 0x989680 ;  /* 0x009896800000995d */ /* 0x008fea0003900000 */
[----:B------:R-:W3:Y:S02]  /*a9e0*/  @!P1 SYNCS.PHASECHK.TRANS64 P1, [R5+URZ], R4 ;  /* 0x00000004050095a7 */ /* 0x000ee4000802007f */
[----:B---3--:R-:W-:Y:S05]  /*a9f0*/  @!P1 BRA `(.L_x_27) ;  /* 0xfffffffc00f09947 */ /* 0x008fea000383ffff */
[----:B------:R-:W-:Y:S05]  /*aa00*/  BRA `(.L_x_26) ;  /* 0xffffff7000047947 */ /* 0x000fea000383ffff */
.L_x_302:
[----:B------:R-:W-:Y:S01]  /*aa10*/  BSSY B1, `(.L_x_335) ;  /* 0x0000006000017945 */ /* 0x000fe20003800000 */
[----:B------:R-:W-:-:S07]  /*aa20*/  IMAD.MOV.U32 R15, RZ, RZ, -0x1 ;  /* 0xffffffffff0f7424 */ /* 0x000fce00078e00ff */
[----:B------:R-:W-:Y:S05]  /*aa30*/  WARPSYNC.COLLECTIVE R15, `(.L_x_336) ;  /* 0x000000000f0c7348 */ /* 0x000fea0003c00000 */
[----:B------:R-:W-:Y:S02]  /*aa40*/  ELECT P6, UR62, PT ;  /* 0x00000000003e782f */ /* 0x000fe400038c0000 */
[----:B------:R-:W-:Y:S01]  /*aa50*/  MOV R14, UR62 ;  /* 0x0000003e000e7c02 */ /* 0x000fe20008000f00 */
[----:B------:R-:W-:Y:S10]  /*aa60*/  ENDCOLLECTIVE ;  /* 0x000000000000791b */ /* 0x000ff40003800000 */
.L_x_336:
[----:B------:R-:W-:Y:S05]  /*aa70*/  BSYNC B1 ;  /* 0x0000000000017941 */ /* 0x000fea0003800000 */
.L_x_335:
[----:B------:R-:W-:Y:S05]  /*aa80*/  BRA `(.L_x_337) ;  /* 0xffffffe8004c7947 */ /* 0x000fea000383ffff */
.L_x_305:
[----:B0-----:R0:W1:Y:S02]  /*aa90*/  SYNCS.PHASECHK.TRANS64.TRYWAIT P0, [R14+URZ+0x90], R7 ;  /* 0x000090070e0075a7 */ /* 0x001064000800017f */
[----:B-1----:R-:W-:Y:S05]  /*aaa0*/  @!P0 NANOSLEEP.SYNCS 0x989680 ;  /* 0x009896800000895d */ /* 0x002fea0003900000 */
[----:B------:R-:W1:Y:S02]  /*aab0*/  @!P0 SYNCS.PHASECHK.TRANS64 P0, [R14+URZ+0x90], R7 ;  /* 0x000090070e0085a7 */ /* 0x000e64000800007f */
[----:B-1----:R-:W-:Y:S05]  /*aac0*/  @!P0 BRA `(.L_x_305) ;  /* 0xfffffffc00f08947 */ /* 0x002fea000383ffff */
[----:B------:R-:W-:Y:S05]  /*aad0*/  BRA `(.L_x_338) ;  /* 0xffffffe800887947 */ /* 0x000fea000383ffff */
.L_x_313:
[----:B------:R-:W-:Y:S01]  /*aae0*/  BSSY B0, `(.L_x_339) ;  /* 0x0000006000007945 */ /* 0x000fe20003800000 */
[----:B------:R-:W-:-:S07]  /*aaf0*/  IMAD.MOV.U32 R15, RZ, RZ, -0x1 ;  /* 0xffffffffff0f7424 */ /* 0x000fce00078e00ff */
[----:B------:R-:W-:Y:S05]  /*ab00*/  WARPSYNC.COLLECTIVE R15, `(.L_x_340) ;  /* 0x000000000f0c7348 */ /* 0x000fea0003c00000 */
[----:B------:R-:W-:Y:S02]  /*ab10*/  ELECT P6, UR62, PT ;  /* 0x00000000003e782f */ /* 0x000fe400038c0000 */
[----:B------:R-:W-:Y:S01]  /*ab20*/  MOV R14, UR62 ;  /* 0x0000003e000e7c02 */ /* 0x000fe20008000f00 */
[----:B------:R-:W-:Y:S10]  /*ab30*/  ENDCOLLECTIVE ;  /* 0x000000000000791b */ /* 0x000ff40003800000 */
.L_x_340:
[----:B------:R-:W-:Y:S05]  /*ab40*/  BSYNC B0 ;  /* 0x0000000000007941 */ /* 0x000fea0003800000 */
.L_x_339:
[----:B------:R-:W-:Y:S05]  /*ab50*/  BRA `(.L_x_341) ;  /* 0xfffffff000d87947 */ /* 0x000fea000383ffff */
.L_x_317:
[----:B0-----:R0:W1:Y:S02]  /*ab60*/  SYNCS.PHASECHK.TRANS64.TRYWAIT P0, [R7+URZ], R2 ;  /* 0x00000002070075a7 */ /* 0x001064000800017f */
[----:B-1----:R-:W-:Y:S05]  /*ab70*/  @!P0 NANOSLEEP.SYNCS 0x989680 ;  /* 0x009896800000895d */ /* 0x002fea0003900000 */
[----:B------:R-:W1:Y:S02]  /*ab80*/  @!P0 SYNCS.PHASECHK.TRANS64 P0, [R7+URZ], R2 ;  /* 0x00000002070085a7 */ /* 0x000e64000800007f */
[----:B-1----:R-:W-:Y:S05]  /*ab90*/  @!P0 BRA `(.L_x_317) ;  /* 0xfffffffc00f08947 */ /* 0x002fea000383ffff */
[----:B------:R-:W-:Y:S05]  /*aba0*/  BRA `(.L_x_342) ;  /* 0xfffffff400187947 */ /* 0x000fea000383ffff */
.L_x_318:
[----:B0-----:R0:W1:Y:S02]  /*abb0*/  SYNCS.PHASECHK.TRANS64.TRYWAIT P0, [R9+URZ], R4 ;  /* 0x00000004090075a7 */ /* 0x001064000800017f */
[----:B-1----:R-:W-:Y:S05]  /*abc0*/  @!P0 NANOSLEEP.SYNCS 0x989680 ;  /* 0x009896800000895d */ /* 0x002fea0003900000 */
[----:B------:R-:W1:Y:S02]  /*abd0*/  @!P0 SYNCS.PHASECHK.TRANS64 P0, [R9+URZ], R4 ;  /* 0x00000004090085a7 */ /* 0x000e64000800007f */
[----:B-1----:R-:W-:Y:S05]  /*abe0*/  @!P0 BRA `(.L_x_318) ;  /* 0xfffffffc00f08947 */ /* 0x002fea000383ffff */
[----:B------:R-:W-:Y:S05]  /*abf0*/  BRA `(.L_x_343) ;  /* 0xfffffff400287947 */ /* 0x000fea000383ffff */
.L_x_319:
[----:B0-----:R0:W1:Y:S02]  /*ac00*/  SYNCS.PHASECHK.TRANS64.TRYWAIT P0, [R6+URZ], R5 ;  /* 0x00000005060075a7 */ /* 0x001064000800017f */
[----:B-1----:R-:W-:Y:S05]  /*ac10*/  @!P0 NANOSLEEP.SYNCS 0x989680 ;  /* 0x009896800000895d */ /* 0x002fea0003900000 */
[----:B------:R-:W1:Y:S02]  /*ac20*/  @!P0 SYNCS.PHASECHK.TRANS64 P0, [R6+URZ], R5 ;  /* 0x00000005060085a7 */ /* 0x000e64000800007f */
[----:B-1----:R-:W-:Y:S05]  /*ac30*/  @!P0 BRA `(.L_x_319) ;  /* 0xfffffffc00f08947 */ /* 0x002fea000383ffff */
[----:B------:R-:W-:Y:S05]  /*ac40*/  BRA `(.L_x_344) ;  /* 0xfffffff400387947 */ /* 0x000fea000383ffff */
.L_x_320:
[----:B0-----:R0:W1:Y:S02]  /*ac50*/  SYNCS.PHASECHK.TRANS64.TRYWAIT P0, [R9+URZ], R4 ;  /* 0x00000004090075a7 */ /* 0x001064000800017f */
[----:B-1----:R-:W-:Y:S05]  /*ac60*/  @!P0 NANOSLEEP.SYNCS 0x989680 ;  /* 0x009896800000895d */ /* 0x002fea0003900000 */
[----:B------:R-:W1:Y:S02]  /*ac70*/  @!P0 SYNCS.PHASECHK.TRANS64 P0, [R9+URZ], R4 ;  /* 0x00000004090085a7 */ /* 0x000e64000800007f */
[----:B-1----:R-:W-:Y:S05]  /*ac80*/  @!P0 BRA `(.L_x_320) ;  /* 0xfffffffc00f08947 */ /* 0x002fea000383ffff */
[----:B------:R-:W-:Y:S05]  /*ac90*/  BRA `(.L_x_345) ;  /* 0xfffffff400487947 */ /* 0x000fea000383ffff */
.L_x_321:
[----:B0-----:R0:W1:Y:S02]  /*aca0*/  SYNCS.PHASECHK.TRANS64.TRYWAIT P0, [R6+URZ], R5 ;  /* 0x00000005060075a7 */ /* 0x001064000800017f */
[----:B-1----:R-:W-:Y:S05]  /*acb0*/  @!P0 NANOSLEEP.SYNCS 0x989680 ;  /* 0x009896800000895d */ /* 0x002fea0003900000 */
[----:B------:R-:W1:Y:S02]  /*acc0*/  @!P0 SYNCS.PHASECHK.TRANS64 P0, [R6+URZ], R5 ;  /* 0x00000005060085a7 */ /* 0x000e64000800007f */
[----:B-1----:R-:W-:Y:S05]  /*acd0*/  @!P0 BRA `(.L_x_321) ;  /* 0xfffffffc00f08947 */ /* 0x002fea000383ffff */
[----:B------:R-:W-:Y:S05]  /*ace0*/  BRA `(.L_x_346) ;  /* 0xfffffff400587947 */ /* 0x000fea000383ffff */
.L_x_322:
[----:B0-----:R0:W1:Y:S02]  /*acf0*/  SYNCS.PHASECHK.TRANS64.TRYWAIT P0, [R9+URZ], R4 ;  /* 0x00000004090075a7 */ /* 0x001064000800017f */
[----:B-1----:R-:W-:Y:S05]  /*ad00*/  @!P0 NANOSLEEP.SYNCS 0x989680 ;  /* 0x009896800000895d */ /* 0x002fea0003900000 */
[----:B------:R-:W1:Y:S02]  /*ad10*/  @!P0 SYNCS.PHASECHK.TRANS64 P0, [R9+URZ], R4 ;  /* 0x00000004090085a7 */ /* 0x000e64000800007f */
[----:B-1----:R-:W-:Y:S05]  /*ad20*/  @!P0 BRA `(.L_x_322) ;  /* 0xfffffffc00f08947 */ /* 0x002fea000383ffff */
[----:B------:R-:W-:Y:S05]  /*ad30*/  BRA `(.L_x_347) ;  /* 0xfffffff400687947 */ /* 0x000fea000383ffff */
.L_x_323:
[----:B0-----:R0:W1:Y:S02]  /*ad40*/  SYNCS.PHASECHK.TRANS64.TRYWAIT P0, [R6+URZ], R5 ;  /* 0x00000005060075a7 */ /* 0x001064000800017f */
[----:B-1----:R-:W-:Y:S05]  /*ad50*/  @!P0 NANOSLEEP.SYNCS 0x989680 ;  /* 0x009896800000895d */ /* 0x002fea0003900000 */
[----:B------:R-:W1:Y:S02]  /*ad60*/  @!P0 SYNCS.PHASECHK.TRANS64 P0, [R6+URZ], R5 ;  /* 0x00000005060085a7 */ /* 0x000e64000800007f */
[----:B-1----:R-:W-:Y:S05]  /*ad70*/  @!P0 BRA `(.L_x_323) ;  /* 0xfffffffc00f08947 */ /* 0x002fea000383ffff */
[----:B------:R-:W-:Y:S05]  /*ad80*/  BRA `(.L_x_348) ;  /* 0xfffffff400787947 */ /* 0x000fea000383ffff */
.L_x_324:
[----:B0-----:R0:W1:Y:S02]  /*ad90*/  SYNCS.PHASECHK.TRANS64.TRYWAIT P0, [R9+URZ], R4 ;  /* 0x00000004090075a7 */ /* 0x001064000800017f */
[----:B-1----:R-:W-:Y:S05]  /*ada0*/  @!P0 NANOSLEEP.SYNCS 0x989680 ;  /* 0x009896800000895d */ /* 0x002fea0003900000 */
[----:B------:R-:W1:Y:S02]  /*adb0*/  @!P0 SYNCS.PHASECHK.TRANS64 P0, [R9+URZ], R4 ;  /* 0x00000004090085a7 */ /* 0x000e64000800007f */
[----:B-1----:R-:W-:Y:S05]  /*adc0*/  @!P0 BRA `(.L_x_324) ;  /* 0xfffffffc00f08947 */ /* 0x002fea000383ffff */
[----:B------:R-:W-:Y:S05]  /*add0*/  BRA `(.L_x_349) ;  /* 0xfffffff400887947 */ /* 0x000fea000383ffff */
.L_x_325:
[----:B0-----:R0:W1:Y:S02]  /*ade0*/  SYNCS.PHASECHK.TRANS64.TRYWAIT P0, [R6+URZ], R5 ;  /* 0x00000005060075a7 */ /* 0x001064000800017f */
[----:B-1----:R-:W-:Y:S05]  /*adf0*/  @!P0 NANOSLEEP.SYNCS 0x989680 ;  /* 0x009896800000895d */ /* 0x002fea0003900000 */
[----:B------:R-:W1:Y:S02]  /*ae00*/  @!P0 SYNCS.PHASECHK.TRANS64 P0, [R6+URZ], R5 ;  /* 0x00000005060085a7 */ /* 0x000e64000800007f */
[----:B-1----:R-:W-:Y:S05]  /*ae10*/  @!P0 BRA `(.L_x_325) ;  /* 0xfffffffc00f08947 */ /* 0x002fea000383ffff */
[----:B------:R-:W-:Y:S05]  /*ae20*/  BRA `(.L_x_350) ;  /* 0xfffffff400987947 */ /* 0x000fea000383ffff */
.L_x_326:
[----:B0-----:R0:W1:Y:S02]  /*ae30*/  SYNCS.PHASECHK.TRANS64.TRYWAIT P0, [R9+URZ], R4 ;  /* 0x00000004090075a7 */ /* 0x001064000800017f */
[----:B-1----:R-:W-:Y:S05]  /*ae40*/  @!P0 NANOSLEEP.SYNCS 0x989680 ;  /* 0x009896800000895d */ /* 0x002fea0003900000 */
[----:B------:R-:W1:Y:S02]  /*ae50*/  @!P0 SYNCS.PHASECHK.TRANS64 P0, [R9+URZ], R4 ;  /* 0x00000004090085a7 */ /* 0x000e64000800007f */
[----:B-1----:R-:W-:Y:S05]  /*ae60*/  @!P0 BRA `(.L_x_326) ;  /* 0xfffffffc00f08947 */ /* 0x002fea000383ffff */
[----:B------:R-:W-:Y:S05]  /*ae70*/  BRA `(.L_x_351) ;  /* 0xfffffff400a87947 */ /* 0x000fea000383ffff */
.L_x_327:
[----:B0-----:R0:W1:Y:S02]  /*ae80*/  SYNCS.PHASECHK.TRANS64.TRYWAIT P0, [R6+URZ], R5 ;  /* 0x00000005060075a7 */ /* 0x001064000800017f */
[----:B-1----:R-:W-:Y:S05]  /*ae90*/  @!P0 NANOSLEEP.SYNCS 0x989680 ;  /* 0x009896800000895d */ /* 0x002fea0003900000 */
[----:B------:R-:W1:Y:S02]  /*aea0*/  @!P0 SYNCS.PHASECHK.TRANS64 P0, [R6+URZ], R5 ;  /* 0x00000005060085a7 */ /* 0x000e64000800007f */
[----:B-1----:R-:W-:Y:S05]  /*aeb0*/  @!P0 BRA `(.L_x_327) ;  /* 0xfffffffc00f08947 */ /* 0x002fea000383ffff */
[----:B------:R-:W-:Y:S05]  /*aec0*/  BRA `(.L_x_352) ;  /* 0xfffffff400b87947 */ /* 0x000fea000383ffff */
.L_x_328:
[----:B0-----:R0:W1:Y:S02]  /*aed0*/  SYNCS.PHASECHK.TRANS64.TRYWAIT P0, [R9+URZ], R4 ;  /* 0x00000004090075a7 */ /* 0x001064000800017f */
[----:B-1----:R-:W-:Y:S05]  /*aee0*/  @!P0 NANOSLEEP.SYNCS 0x989680 ;  /* 0x009896800000895d */ /* 0x002fea0003900000 */
[----:B------:R-:W1:Y:S02]  /*aef0*/  @!P0 SYNCS.PHASECHK.TRANS64 P0, [R9+URZ], R4 ;  /* 0x00000004090085a7 */ /* 0x000e64000800007f */
[----:B-1----:R-:W-:Y:S05]  /*af00*/  @!P0 BRA `(.L_x_328) ;  /* 0xfffffffc00f08947 */ /* 0x002fea000383ffff */
[----:B------:R-:W-:Y:S05]  /*af10*/  BRA `(.L_x_353) ;  /* 0xfffffff400c87947 */ /* 0x000fea000383ffff */
.L_x_329:
[----:B0-----:R0:W1:Y:S02]  /*af20*/  SYNCS.PHASECHK.TRANS64.TRYWAIT P0, [R6+URZ], R5 ;  /* 0x00000005060075a7 */ /* 0x001064000800017f */
[----:B-1----:R-:W-:Y:S05]  /*af30*/  @!P0 NANOSLEEP.SYNCS 0x989680 ;  /* 0x009896800000895d */ /* 0x002fea0003900000 */
[----:B------:R-:W1:Y:S02]  /*af40*/  @!P0 SYNCS.PHASECHK.TRANS64 P0, [R6+URZ], R5 ;  /* 0x00000005060085a7 */ /* 0x000e64000800007f */
[----:B-1----:R-:W-:Y:S05]  /*af50*/  @!P0 BRA `(.L_x_329) ;  /* 0xfffffffc00f08947 */ /* 0x002fea000383ffff */
[----:B------:R-:W-:Y:S05]  /*af60*/  BRA `(.L_x_354) ;  /* 0xfffffff400d87947 */ /* 0x000fea000383ffff */
.L_x_330:
[----:B0-----:R0:W1:Y:S02]  /*af70*/  SYNCS.PHASECHK.TRANS64.TRYWAIT P0, [R9+URZ], R4 ;  /* 0x00000004090075a7 */ /* 0x001064000800017f */
[----:B-1----:R-:W-:Y:S05]  /*af80*/  @!P0 NANOSLEEP.SYNCS 0x989680 ;  /* 0x009896800000895d */ /* 0x002fea0003900000 */
[----:B------:R-:W1:Y:S02]  /*af90*/  @!P0 SYNCS.PHASECHK.TRANS64 P0, [R9+URZ], R4 ;  /* 0x00000004090085a7 */ /* 0x000e64000800007f */
[----:B-1----:R-:W-:Y:S05]  /*afa0*/  @!P0 BRA `(.L_x_330) ;  /* 0xfffffffc00f08947 */ /* 0x002fea000383ffff */
[----:B------:R-:W-:Y:S05]  /*afb0*/  BRA `(.L_x_355) ;  /* 0xfffffff400e87947 */ /* 0x000fea000383ffff */
.L_x_331:
[----:B0-----:R0:W1:Y:S02]  /*afc0*/  SYNCS.PHASECHK.TRANS64.TRYWAIT P0, [R6+URZ], R5 ;  /* 0x00000005060075a7 */ /* 0x001064000800017f */
[----:B-1----:R-:W-:Y:S05]  /*afd0*/  @!P0 NANOSLEEP.SYNCS 0x989680 ;  /* 0x009896800000895d */ /* 0x002fea0003900000 */
[----:B------:R-:W1:Y:S02]  /*afe0*/  @!P0 SYNCS.PHASECHK.TRANS64 P0, [R6+URZ], R5 ;  /* 0x00000005060085a7 */ /* 0x000e64000800007f */
[----:B-1----:R-:W-:Y:S05]  /*aff0*/  @!P0 BRA `(.L_x_331) ;  /* 0xfffffffc00f08947 */ /* 0x002fea000383ffff */
[----:B------:R-:W-:Y:S05]  /*b000*/  BRA `(.L_x_356) ;  /* 0xfffffff400f87947 */ /* 0x000fea000383ffff */
.L_x_332:
[----:B0-----:R0:W1:Y:S02]  /*b010*/  SYNCS.PHASECHK.TRANS64.TRYWAIT P0, [R9+URZ], R4 ;  /* 0x00000004090075a7 */ /* 0x001064000800017f */
[----:B-1----:R-:W-:Y:S05]  /*b020*/  @!P0 NANOSLEEP.SYNCS 0x989680 ;  /* 0x009896800000895d */ /* 0x002fea0003900000 */
[----:B------:R-:W1:Y:S02]  /*b030*/  @!P0 SYNCS.PHASECHK.TRANS64 P0, [R9+URZ], R4 ;  /* 0x00000004090085a7 */ /* 0x000e64000800007f */
[----:B-1----:R-:W-:Y:S05]  /*b040*/  @!P0 BRA `(.L_x_332) ;  /* 0xfffffffc00f08947 */ /* 0x002fea000383ffff */
[----:B------:R-:W-:Y:S05]  /*b050*/  BRA `(.L_x_357) ;  /* 0xfffffff800087947 */ /* 0x000fea000383ffff */
.L_x_333:
[----:B-1----:R1:W2:Y:S02]  /*b060*/  SYNCS.PHASECHK.TRANS64.TRYWAIT P0, [R6+URZ], R5 ;  /* 0x00000005060075a7 */ /* 0x0022a4000800017f */
[----:B--2---:R-:W-:Y:S05]  /*b070*/  @!P0 NANOSLEEP.SYNCS 0x989680 ;  /* 0x009896800000895d */ /* 0x004fea0003900000 */
[----:B------:R-:W2:Y:S02]  /*b080*/  @!P0 SYNCS.PHASECHK.TRANS64 P0, [R6+URZ], R5 ;  /* 0x00000005060085a7 */ /* 0x000ea4000800007f */
[----:B--2---:R-:W-:Y:S05]  /*b090*/  @!P0 BRA `(.L_x_333) ;  /* 0xfffffffc00f08947 */ /* 0x004fea000383ffff */
[----:B------:R-:W-:Y:S05]  /*b0a0*/  BRA `(.L_x_358) ;  /* 0xfffffff800107947 */ /* 0x000fea000383ffff */
.L_x_359:
[----:B------:R-:W-:-:S00]  /*b0b0*/  BRA `(.L_x_359) ;  /* 0xfffffffc00fc7947 */ /* 0x000fc0000383ffff */
[----:B------:R-:W-:-:S00]  /*b0c0*/  NOP ;  /* 0x0000000000007918 */ /* 0x000fc00000000000 */
        /* <DEDUP_REMOVED lines=11> */
.L_x_360:


//--------------------- .nv.global.init           --------------------------
	.section	.nv.global.init,"aw",@progbits
.nv.global.init:
	.type		$str$22,@object
	.size		$str$22,($str$23 - $str$22)
$str$22:
        /*0000*/ 	.byte	0x6b, 0x5f, 0x74, 0x69, 0x6c, 0x65, 0x5f, 0x63, 0x6f, 0x75, 0x6e, 0x74, 0x20, 0x3e, 0x3d, 0x20
        /*0010*/ 	.byte	0x31, 0x00
	.type		$str$23,@object
	.size		$str$23,(__unnamed_1 - $str$23)
$str$23:
        /*0012*/ 	.byte	0x2f, 0x74, 0x6d, 0x70, 0x2f, 0x63, 0x75, 0x74, 0x6c, 0x61, 0x73, 0x73, 0x5f, 0x73, 0x77, 0x65
        /*0022*/ 	.byte	0x65, 0x70, 0x5f, 0x73, 0x72, 0x63, 0x2f, 0x69, 0x6e, 0x63, 0x6c, 0x75, 0x64, 0x65, 0x2f, 0x63
        /*0032*/ 	.byte	0x75, 0x74, 0x6c, 0x61, 0x73, 0x73, 0x2f, 0x67, 0x65, 0x6d, 0x6d, 0x2f, 0x63, 0x6f, 0x6c, 0x6c
        /*0042*/ 	.byte	0x65, 0x63, 0x74, 0x69, 0x76, 0x65, 0x2f, 0x73, 0x6d, 0x39, 0x30, 0x5f, 0x6d, 0x6d, 0x61, 0x5f
        /*0052*/ 	.byte	0x74, 0x6d, 0x61, 0x5f, 0x67, 0x6d, 0x6d, 0x61, 0x5f, 0x73, 0x73, 0x5f, 0x77, 0x61, 0x72, 0x70
        /*0062*/ 	.byte	0x73, 0x70, 0x65, 0x63, 0x69, 0x61, 0x6c, 0x69, 0x7a, 0x65, 0x64, 0x2e, 0x68, 0x70, 0x70, 0x00
	.type		__unnamed_1,@object
	.size		__unnamed_1,(.L_0 - __unnamed_1)
__unnamed_1:
        /*0072*/ 	.byte	0x76, 0x6f, 0x69, 0x64, 0x20, 0x63, 0x75, 0x74, 0x6c, 0x61, 0x73, 0x73, 0x3a, 0x3a, 0x67, 0x65
        /* <DEDUP_REMOVED lines=173> */
        /*0b52*/ 	.byte	0x74, 0x69, 0x74, 0x79, 0x5d, 0x00
.L_0:


//--------------------- .nv.shared._ZN7cutlass13device_kernelINS_4gemm6kernel13GemmUniversalIN4cute5tupleIJiiiiEEENS1_10collective13CollectiveMmaINS1_34MainloopSm90TmaGmmaWarpSpecializedILi18ENS5_IJNS4_1CILi4EEENSA_ILi2EEENSA_ILi1EEEEEENS1_35KernelTmaWarpSpecializedCooperativeEEENS5_IJNSA_ILi256EEENSA_ILi128EEENSA_ILi32EEEEEEaNS5_IJlSD_lEEEaSL_NS4_8TiledMMAINS4_8MMA_AtomIJNS4_4SM904GMMA27MMA_64x128x32_S32S8S8_SS_TNEEEENS4_6LayoutINS5_IJSC_SD_SD_EEENS5_IJSD_NSA_ILi0EEESU_EEEEENS5_IJNS4_10UnderscoreESX_SX_EEEEENS4_23SM90_TMA_LOAD_MULTICASTENS4_14ComposedLayoutINS4_7SwizzleILi1ELi4ELi3EEENS4_18smem_ptr_flag_bitsILi8EEENSS_INS5_IJNSA_ILi8EEESJ_EEENS5_IJSJ_SD_EEEEEEEvNS4_8identityES10_S1A_vS1B_EENS_8epilogue10collective6detail29Sm90TmaWarpSpecializedAdapterINS1E_15DefaultEpilogueIaSL_SL_NS1D_6thread17LinearCombinationIaLi1EiiLNS1I_9ScaleType4KindE0ELNS_15FloatRoundStyleE2EaEENS1_15EpilogueDefaultEEEEEvvEEEEvNT_6ParamsE --------------------------
	.section	.nv.shared._ZN7cutlass13device_kernelINS_4gemm6kernel13GemmUniversalIN4cute5tupleIJiiiiEEENS1_10collective13CollectiveMmaINS1_34MainloopSm90TmaGmmaWarpSpecializedILi18ENS5_IJNS4_1CILi4EEENSA_ILi2EEENSA_ILi1EEEEEENS1_35KernelTmaWarpSpecializedCooperativeEEENS5_IJNSA_ILi256EEENSA_ILi128EEENSA_ILi32EEEEEEaNS5_IJlSD_lEEEaSL_NS4_8TiledMMAINS4_8MMA_AtomIJNS4_4SM904GMMA27MMA_64x128x32_S32S8S8_SS_TNEEEENS4_6LayoutINS5_IJSC_SD_SD_EEENS5_IJSD_NSA_ILi0EEESU_EEEEENS5_IJNS4_10UnderscoreESX_SX_EEEEENS4_23SM90_TMA_LOAD_MULTICASTENS4_14ComposedLayoutINS4_7SwizzleILi1ELi4ELi3EEENS4_18smem_ptr_flag_bitsILi8EEENSS_INS5_IJNSA_ILi8EEESJ_EEENS5_IJSJ_SD_EEEEEEEvNS4_8identityES10_S1A_vS1B_EENS_8epilogue10collective6detail29Sm90TmaWarpSpecializedAdapterINS1E_15DefaultEpilogueIaSL_SL_NS1D_6thread17LinearCombinationIaLi1EiiLNS1I_9ScaleType4KindE0ELNS_15FloatRoundStyleE2EaEENS1_15EpilogueDefaultEEEEEvvEEEEvNT_6ParamsE,"aw",@nobits
	.sectionflags	@""
	.align	16
	.zero		1024


//--------------------- .nv.shared.reserved.0     --------------------------
	.section	.nv.shared.reserved.0,"aw",@nobits
	.weak		__nv_reservedSMEM_offset_0_alias
	.size		__nv_reservedSMEM_offset_0_alias, 0, 0
	.other		__nv_reservedSMEM_offset_0_alias,@"STO_CUDA_RESERVED_SHARED STV_DEFAULT"
__nv_reservedSMEM_offset_0_alias:
	.zero		0


//--------------------- .nv.global                --------------------------
	.section	.nv.global,"aw",@nobits
.nv.global:
	.type		_ZN40_INTERNAL_6e08ed28_4_k_cu_a7d39c0a_253254cute1_E,@object
	.size		_ZN40_INTERNAL_6e08ed28_4_k_cu_a7d39c0a_253254cute1_E,(_ZN40_INTERNAL_6e08ed28_4_k_cu_a7d39c0a_253254cuda3std3__45__cpo6cbeginE - _ZN40_INTERNAL_6e08ed28_4_k_cu_a7d39c0a_253254cute1_E)
_ZN40_INTERNAL_6e08ed28_4_k_cu_a7d39c0a_253254cute1_E:
	.zero		1
	.type		_ZN40_INTERNAL_6e08ed28_4_k_cu_a7d39c0a_253254cuda3std3__45__cpo6cbeginE,@object
	.size		_ZN40_INTERNAL_6e08ed28_4_k_cu_a7d39c0a_253254cuda3std3__45__cpo6cbeginE,(_ZN40_INTERNAL_6e08ed28_4_k_cu_a7d39c0a_253254cuda3std3__48in_placeE - _ZN40_INTERNAL_6e08ed28_4_k_cu_a7d39c0a_253254cuda3std3__45__cpo6cbeginE)
_ZN40_INTERNAL_6e08ed28_4_k_cu_a7d39c0a_253254cuda3std3__45__cpo6cbeginE:
	.zero		1
	.type		_ZN40_INTERNAL_6e08ed28_4_k_cu_a7d39c0a_253254cuda3std3__48in_placeE,@object
	.size		_ZN40_INTERNAL_6e08ed28_4_k_cu_a7d39c0a_253254cuda3std3__48in_placeE,(_ZN40_INTERNAL_6e08ed28_4_k_cu_a7d39c0a_253254cuda3std6ranges3__45__cpo9iter_moveE - _ZN40_INTERNAL_6e08ed28_4_k_cu_a7d39c0a_253254cuda3std3__48in_placeE)
_ZN40_INTERNAL_6e08ed28_4_k_cu_a7d39c0a_253254cuda3std3__48in_placeE:
	.zero		1
	.type		_ZN40_INTERNAL_6e08ed28_4_k_cu_a7d39c0a_253254cuda3std6ranges3__45__cpo9iter_moveE,@object
	.size		_ZN40_INTERNAL_6e08ed28_4_k_cu_a7d39c0a_253254cuda3std6ranges3__45__cpo9iter_moveE,(_ZN40_INTERNAL_6e08ed28_4_k_cu_a7d39c0a_253254cuda3std3__45__cpo5beginE - _ZN40_INTERNAL_6e08ed28_4_k_cu_a7d39c0a_253254cuda3std6ranges3__45__cpo9iter_moveE)
_ZN40_INTERNAL_6e08ed28_4_k_cu_a7d39c0a_253254cuda3std6ranges3__45__cpo9iter_moveE:
	.zero		1
	.type		_ZN40_INTERNAL_6e08ed28_4_k_cu_a7d39c0a_253254cuda3std3__45__cpo5beginE,@object
	.size		_ZN40_INTERNAL_6e08ed28_4_k_cu_a7d39c0a_253254cuda3std3__45__cpo5beginE,(_ZN40_INTERNAL_6e08ed28_4_k_cu_a7d39c0a_253254cuda3std3__442_GLOBAL__N__6e08ed28_4_k_cu_a7d39c0a_253256ignoreE - _ZN40_INTERNAL_6e08ed28_4_k_cu_a7d39c0a_253254cuda3std3__45__cpo5beginE)
_ZN40_INTERNAL_6e08ed28_4_k_cu_a7d39c0a_253254cuda3std3__45__cpo5beginE:
	.zero		1
	.type		_ZN40_INTERNAL_6e08ed28_4_k_cu_a7d39c0a_253254cuda3std3__442_GLOBAL__N__6e08ed28_4_k_cu_a7d39c0a_253256ignoreE,@object
	.size		_ZN40_INTERNAL_6e08ed28_4_k_cu_a7d39c0a_253254cuda3std3__442_GLOBAL__N__6e08ed28_4_k_cu_a7d39c0a_253256ignoreE,(_ZN40_INTERNAL_6e08ed28_4_k_cu_a7d39c0a_253254cute7productE - _ZN40_INTERNAL_6e08ed28_4_k_cu_a7d39c0a_253254cuda3std3__442_GLOBAL__N__6e08ed28_4_k_cu_a7d39c0a_253256ignoreE)
_ZN40_INTERNAL_6e08ed28_4_k_cu_a7d39c0a_253254cuda3std3__442_GLOBAL__N__6e08ed28_4_k_cu_a7d39c0a_253256ignoreE:
	.zero		1
	.type		_ZN40_INTERNAL_6e08ed28_4_k_cu_a7d39c0a_253254cute7productE,@object
	.size		_ZN40_INTERNAL_6e08ed28_4_k_cu_a7d39c0a_253254cute7productE,(_ZN40_INTERNAL_6e08ed28_4_k_cu_a7d39c0a_253254cuda3std3__45__cpo3endE - _ZN40_INTERNAL_6e08ed28_4_k_cu_a7d39c0a_253254cute7productE)
_ZN40_INTERNAL_6e08ed28_4_k_cu_a7d39c0a_253254cute7productE:
	.zero		1
	.type		_ZN40_INTERNAL_6e08ed28_4_k_cu_a7d39c0a_253254cuda3std3__45__cpo3endE,@object
	.size		_ZN40_INTERNAL_6e08ed28_4_k_cu_a7d39c0a_253254cuda3std3__45__cpo3endE,(_ZN40_INTERNAL_6e08ed28_4_k_cu_a7d39c0a_253254cuda3std3__419piecewise_constructE - _ZN40_INTERNAL_6e08ed28_4_k_cu_a7d39c0a_253254cuda3std3__45__cpo3endE)
_ZN40_INTERNAL_6e08ed28_4_k_cu_a7d39c0a_253254cuda3std3__45__cpo3endE:
	.zero		1
	.type		_ZN40_INTERNAL_6e08ed28_4_k_cu_a7d39c0a_253254cuda3std3__419piecewise_constructE,@object
	.size		_ZN40_INTERNAL_6e08ed28_4_k_cu_a7d39c0a_253254cuda3std3__419piecewise_constructE,(_ZN40_INTERNAL_6e08ed28_4_k_cu_a7d39c0a_253254cuda3std3__45__cpo4cendE - _ZN40_INTERNAL_6e08ed28_4_k_cu_a7d39c0a_253254cuda3std3__419piecewise_constructE)
_ZN40_INTERNAL_6e08ed28_4_k_cu_a7d39c0a_253254cuda3std3__419piecewise_constructE:
	.zero		1
	.type		_ZN40_INTERNAL_6e08ed28_4_k_cu_a7d39c0a_253254cuda3std3__45__cpo4cendE,@object
	.size		_ZN40_INTERNAL_6e08ed28_4_k_cu_a7d39c0a_253254cuda3std3__45__cpo4cendE,(_ZN40_INTERNAL_6e08ed28_4_k_cu_a7d39c0a_253254cuda3std6ranges3__45__cpo4swapE - _ZN40_INTERNAL_6e08ed28_4_k_cu_a7d39c0a_253254cuda3std3__45__cpo4cendE)
_ZN40_INTERNAL_6e08ed28_4_k_cu_a7d39c0a_253254cuda3std3__45__cpo4cendE:
	.zero		1
	.type		_ZN40_INTERNAL_6e08ed28_4_k_cu_a7d39c0a_253254cuda3std6ranges3__45__cpo4swapE,@object
	.size		_ZN40_INTERNAL_6e08ed28_4_k_cu_a7d39c0a_253254cuda3std6ranges3__45__cpo4swapE,(.L_8 - _ZN40_INTERNAL_6e08ed28_4_k_cu_a7d39c0a_253254cuda3std6ranges3__45__cpo4swapE)
_ZN40_INTERNAL_6e08ed28_4_k_cu_a7d39c0a_253254cuda3std6ranges3__45__cpo4swapE:
	.zero		1
.L_8:


//--------------------- .nv.constant0._ZN7cutlass13device_kernelINS_4gemm6kernel13GemmUniversalIN4cute5tupleIJiiiiEEENS1_10collective13CollectiveMmaINS1_34MainloopSm90TmaGmmaWarpSpecializedILi18ENS5_IJNS4_1CILi4EEENSA_ILi2EEENSA_ILi1EEEEEENS1_35KernelTmaWarpSpecializedCooperativeEEENS5_IJNSA_ILi256EEENSA_ILi128EEENSA_ILi32EEEEEEaNS5_IJlSD_lEEEaSL_NS4_8TiledMMAINS4_8MMA_AtomIJNS4_4SM904GMMA27MMA_64x128x32_S32S8S8_SS_TNEEEENS4_6LayoutINS5_IJSC_SD_SD_EEENS5_IJSD_NSA_ILi0EEESU_EEEEENS5_IJNS4_10UnderscoreESX_SX_EEEEENS4_23SM90_TMA_LOAD_MULTICASTENS4_14ComposedLayoutINS4_7SwizzleILi1ELi4ELi3EEENS4_18smem_ptr_flag_bitsILi8EEENSS_INS5_IJNSA_ILi8EEESJ_EEENS5_IJSJ_SD_EEEEEEEvNS4_8identityES10_S1A_vS1B_EENS_8epilogue10collective6detail29Sm90TmaWarpSpecializedAdapterINS1E_15DefaultEpilogueIaSL_SL_NS1D_6thread17LinearCombinationIaLi1EiiLNS1I_9ScaleType4KindE0ELNS_15FloatRoundStyleE2EaEENS1_15EpilogueDefaultEEEEEvvEEEEvNT_6ParamsE --------------------------
	.section	.nv.constant0._ZN7cutlass13device_kernelINS_4gemm6kernel13GemmUniversalIN4cute5tupleIJiiiiEEENS1_10collective13CollectiveMmaINS1_34MainloopSm90TmaGmmaWarpSpecializedILi18ENS5_IJNS4_1CILi4EEENSA_ILi2EEENSA_ILi1EEEEEENS1_35KernelTmaWarpSpecializedCooperativeEEENS5_IJNSA_ILi256EEENSA_ILi128EEENSA_ILi32EEEEEEaNS5_IJlSD_lEEEaSL_NS4_8TiledMMAINS4_8MMA_AtomIJNS4_4SM904GMMA27MMA_64x128x32_S32S8S8_SS_TNEEEENS4_6LayoutINS5_IJSC_SD_SD_EEENS5_IJSD_NSA_ILi0EEESU_EEEEENS5_IJNS4_10UnderscoreESX_SX_EEEEENS4_23SM90_TMA_LOAD_MULTICASTENS4_14ComposedLayoutINS4_7SwizzleILi1ELi4ELi3EEENS4_18smem_ptr_flag_bitsILi8EEENSS_INS5_IJNSA_ILi8EEESJ_EEENS5_IJSJ_SD_EEEEEEEvNS4_8identityES10_S1A_vS1B_EENS_8epilogue10collective6detail29Sm90TmaWarpSpecializedAdapterINS1E_15DefaultEpilogueIaSL_SL_NS1D_6thread17LinearCombinationIaLi1EiiLNS1I_9ScaleType4KindE0ELNS_15FloatRoundStyleE2EaEENS1_15EpilogueDefaultEEEEEvvEEEEvNT_6ParamsE,"a",@progbits
	.sectionflags	@""
	.align	4
.nv.constant0._ZN7cutlass13device_kernelINS_4gemm6kernel13GemmUniversalIN4cute5tupleIJiiiiEEENS1_10collective13CollectiveMmaINS1_34MainloopSm90TmaGmmaWarpSpecializedILi18ENS5_IJNS4_1CILi4EEENSA_ILi2EEENSA_ILi1EEEEEENS1_35KernelTmaWarpSpecializedCooperativeEEENS5_IJNSA_ILi256EEENSA_ILi128EEENSA_ILi32EEEEEEaNS5_IJlSD_lEEEaSL_NS4_8TiledMMAINS4_8MMA_AtomIJNS4_4SM904GMMA27MMA_64x128x32_S32S8S8_SS_TNEEEENS4_6LayoutINS5_IJSC_SD_SD_EEENS5_IJSD_NSA_ILi0EEESU_EEEEENS5_IJNS4_10UnderscoreESX_SX_EEEEENS4_23SM90_TMA_LOAD_MULTICASTENS4_14ComposedLayoutINS4_7SwizzleILi1ELi4ELi3EEENS4_18smem_ptr_flag_bitsILi8EEENSS_INS5_IJNSA_ILi8EEESJ_EEENS5_IJSJ_SD_EEEEEEEvNS4_8identityES10_S1A_vS1B_EENS_8epilogue10collective6detail29Sm90TmaWarpSpecializedAdapterINS1E_15DefaultEpilogueIaSL_SL_NS1D_6thread17LinearCombinationIaLi1EiiLNS1I_9ScaleType4KindE0ELNS_15FloatRoundStyleE2EaEENS1_15EpilogueDefaultEEEEEvvEEEEvNT_6ParamsE:
	.zero		1664


//--------------------- SYMBOLS --------------------------

	.type		.nv.reservedSmem.offset0,@object
	.size		.nv.reservedSmem.offset0,0x4
	.type		__assertfail,@function
